// auto-generated by cutlass_sweep.gemm — config: {"arch": "sm_100", "cluster_m": 4, "cluster_n": 2, "dtype": "tf32", "dtype_b": "tf32", "layout": "nt", "stages": 0, "tile_k": 32, "tile_m": 64, "tile_n": 256}
#include "cutlass/cutlass.h"
#include "cutlass/gemm/collective/collective_builder.hpp"
#include "cutlass/gemm/device/gemm_universal_adapter.h"
#include "cutlass/gemm/kernel/gemm_universal.hpp"
#include "cutlass/epilogue/collective/collective_builder.hpp"

using ElemA = cutlass::tfloat32_t;
using ElemB = cutlass::tfloat32_t;
using ElemCD = cutlass::tfloat32_t;
using Acc  = float;
using TileShape    = cute::Shape<cute::_64, cute::_256, cute::_32>;
using ClusterShape = cute::Shape<cute::_4, cute::_2, cute::_1>;

using CollectiveEpilogue = typename cutlass::epilogue::collective::CollectiveBuilder<
    cutlass::arch::Sm100, cutlass::arch::OpClassTensorOp,
    TileShape, ClusterShape,
    cutlass::epilogue::collective::EpilogueTileAuto,
    Acc, Acc,
    ElemCD, cutlass::layout::RowMajor, 128 / cutlass::sizeof_bits<ElemCD>::value,
    ElemCD, cutlass::layout::RowMajor, 128 / cutlass::sizeof_bits<ElemCD>::value,
    cutlass::epilogue::collective::EpilogueScheduleAuto
  >::CollectiveOp;

using CollectiveMainloop = typename cutlass::gemm::collective::CollectiveBuilder<
    cutlass::arch::Sm100, cutlass::arch::OpClassTensorOp,
    ElemA, cutlass::layout::RowMajor, 128 / cutlass::sizeof_bits<ElemA>::value,
    ElemB, cutlass::layout::ColumnMajor, 128 / cutlass::sizeof_bits<ElemB>::value,
    Acc,
    TileShape, ClusterShape,
    cutlass::gemm::collective::StageCountAutoCarveout<static_cast<int>(sizeof(typename CollectiveEpilogue::SharedStorage))>,
    cutlass::gemm::collective::KernelScheduleAuto
  >::CollectiveOp;

using GemmKernel = cutlass::gemm::kernel::GemmUniversal<
    cute::Shape<int,int,int,int>,
    CollectiveMainloop,
    CollectiveEpilogue
>;
using Gemm = cutlass::gemm::device::GemmUniversalAdapter<GemmKernel>;

// Force the device kernel symbol into the cubin without needing a host main.
auto* _anchor = &cutlass::device_kernel<GemmKernel>;


// ===== COMPILED SASS (sm_100a) =====

	.target	sm_100a

	.elftype	@"ET_EXEC"


//--------------------- .note.nv.tkinfo           --------------------------
	.section	.note.nv.tkinfo,"",@"SHT_NOTE"
	.sectionflags	@"SHF_NOTE_NV_TKINFO"
	.tkinfo
        /*0018*/ 	.word	0x00000002
        /*0030*/ 	.string	""
        /*0030*/ 	.string	"ptxas"
        /*0030*/ 	.string	"Cuda compilation tools, release 13.0, V13.0.88"
        /*0030*/ 	.string	"Build cuda_13.0.r13.0/compiler.36424714_0"
        /*0030*/ 	.string	"-arch sm_100a -m 64 "



//--------------------- .note.nv.cuinfo           --------------------------
	.section	.note.nv.cuinfo,"",@"SHT_NOTE"
	.sectionflags	@"SHF_NOTE_NV_CUINFO"
        /*0018*/ 	.short	0x0002
        /*001a*/ 	.short	0x0064
        /*001c*/ 	.short	0x0082
	.zero		2


//--------------------- .nv.info                  --------------------------
	.section	.nv.info,"",@"SHT_CUDA_INFO"
	.align	4


	//----- nvinfo : EIATTR_REGCOUNT
	.align		4
        /*0000*/ 	.byte	0x04, 0x2f
        /*0002*/ 	.short	(.L_19 - .L_18)
	.align		4
.L_18:
        /*0004*/ 	.word	index@(_ZN7cutlass13device_kernelINS_4gemm6kernel13GemmUniversalIN4cute5tupleIJiiiiEEENS1_10collective13CollectiveMmaINS1_35MainloopSm100TmaUmmaWarpSpecializedILi4ELi2ELi4ENS5_IJNS4_1CILi4EEENSA_ILi2EEENSA_ILi1EEEEEEEENS5_IJNSA_ILi64EEENSA_ILi256EEENSA_ILi32EEEEEENS_10tfloat32_tENS5_IJlSD_lEEESK_SL_NS4_8TiledMMAINS4_8MMA_AtomIJNS4_17SM100_MMA_TF32_SSISK_SK_fLi64ELi256ELNS4_4UMMA5MajorE0ELSQ_0ELNSP_7ScaleInE0ELSR_0EEEEEENS4_6LayoutINS5_IJSD_SD_SD_EEENS5_IJNSA_ILi0EEESW_SW_EEEEENS5_IJNS4_10UnderscoreESZ_SZ_EEEEENS4_23SM90_TMA_LOAD_MULTICASTENS4_14ComposedLayoutINS4_7SwizzleILi3ELi4ELi3EEENS4_18smem_ptr_flag_bitsILi32EEENSU_INS5_IJNSA_ILi8EEESI_EEENS5_IJSI_SD_EEEEEEEvNS4_8identityES12_S1C_vS1D_EENS_8epilogue10collective18CollectiveEpilogueINS1F_23Sm100TmaWarpSpecializedILi4ELi2ELi16ELb1ELb0EEEJSJ_NS5_IJNSU_ISG_SD_EENSU_ISI_SD_EEEEESK_SL_SK_SL_NS1F_6fusion15FusionCallbacksIS1J_NS1N_17LinearCombinationISK_fSK_fLNS_15FloatRoundStyleE2EEESJ_S1M_JEEENS4_5SM1004TMEM4LOAD26SM100_TMEM_LOAD_16dp128b8xENS4_13SM90_TMA_LOADES1C_NS4_17SM75_U32x4_LDSM_NENS4_14SM90_TMA_STOREES1C_NS4_17SM90_U32x4_STSM_NENS4_39AutoVectorizingCopyWithAssumedAlignmentILi128EEEEEEvvEEEEvNT_6ParamsE)
        /*0008*/ 	.word	0x00000060


	//----- nvinfo : EIATTR_FRAME_SIZE
	.align		4
.L_19:
        /*000c*/ 	.byte	0x04, 0x11
        /*000e*/ 	.short	(.L_21 - .L_20)
	.align		4
.L_20:
        /*0010*/ 	.word	index@($__internal_2_$__cuda_sm10x_tcgen05_guardrail_trap_unallocated_columns_being_dealloced)
        /*0014*/ 	.word	0x00000000


	//----- nvinfo : EIATTR_FRAME_SIZE
	.align		4
.L_21:
        /*0018*/ 	.byte	0x04, 0x11
        /*001a*/ 	.short	(.L_23 - .L_22)
	.align		4
.L_22:
        /*001c*/ 	.word	index@($__internal_1_$__cuda_sm10x_tcgen05_guardrail_trap_phase_invalid_during_alloc)
        /*0020*/ 	.word	0x00000000


	//----- nvinfo : EIATTR_FRAME_SIZE
	.align		4
.L_23:
        /*0024*/ 	.byte	0x04, 0x11
        /*0026*/ 	.short	(.L_25 - .L_24)
	.align		4
.L_24:
        /*0028*/ 	.word	index@($__internal_0_$__cuda_sm10x_tcgen05_guardrail_trap_col_being_dealloced_not_returned_by_alloc)
        /*002c*/ 	.word	0x00000000


	//----- nvinfo : EIATTR_FRAME_SIZE
	.align		4
.L_25:
        /*0030*/ 	.byte	0x04, 0x11
        /*0032*/ 	.short	(.L_27 - .L_26)
	.align		4
.L_26:
        /*0034*/ 	.word	index@(_ZN7cutlass13device_kernelINS_4gemm6kernel13GemmUniversalIN4cute5tupleIJiiiiEEENS1_10collective13CollectiveMmaINS1_35MainloopSm100TmaUmmaWarpSpecializedILi4ELi2ELi4ENS5_IJNS4_1CILi4EEENSA_ILi2EEENSA_ILi1EEEEEEEENS5_IJNSA_ILi64EEENSA_ILi256EEENSA_ILi32EEEEEENS_10tfloat32_tENS5_IJlSD_lEEESK_SL_NS4_8TiledMMAINS4_8MMA_AtomIJNS4_17SM100_MMA_TF32_SSISK_SK_fLi64ELi256ELNS4_4UMMA5MajorE0ELSQ_0ELNSP_7ScaleInE0ELSR_0EEEEEENS4_6LayoutINS5_IJSD_SD_SD_EEENS5_IJNSA_ILi0EEESW_SW_EEEEENS5_IJNS4_10UnderscoreESZ_SZ_EEEEENS4_23SM90_TMA_LOAD_MULTICASTENS4_14ComposedLayoutINS4_7SwizzleILi3ELi4ELi3EEENS4_18smem_ptr_flag_bitsILi32EEENSU_INS5_IJNSA_ILi8EEESI_EEENS5_IJSI_SD_EEEEEEEvNS4_8identityES12_S1C_vS1D_EENS_8epilogue10collective18CollectiveEpilogueINS1F_23Sm100TmaWarpSpecializedILi4ELi2ELi16ELb1ELb0EEEJSJ_NS5_IJNSU_ISG_SD_EENSU_ISI_SD_EEEEESK_SL_SK_SL_NS1F_6fusion15FusionCallbacksIS1J_NS1N_17LinearCombinationISK_fSK_fLNS_15FloatRoundStyleE2EEESJ_S1M_JEEENS4_5SM1004TMEM4LOAD26SM100_TMEM_LOAD_16dp128b8xENS4_13SM90_TMA_LOADES1C_NS4_17SM75_U32x4_LDSM_NENS4_14SM90_TMA_STOREES1C_NS4_17SM90_U32x4_STSM_NENS4_39AutoVectorizingCopyWithAssumedAlignmentILi128EEEEEEvvEEEEvNT_6ParamsE)
        /*0038*/ 	.word	0x00000000


	//----- nvinfo : EIATTR_MIN_STACK_SIZE
	.align		4
.L_27:
        /*003c*/ 	.byte	0x04, 0x12
        /*003e*/ 	.short	(.L_29 - .L_28)
	.align		4
.L_28:
        /*0040*/ 	.word	index@(_ZN7cutlass13device_kernelINS_4gemm6kernel13GemmUniversalIN4cute5tupleIJiiiiEEENS1_10collective13CollectiveMmaINS1_35MainloopSm100TmaUmmaWarpSpecializedILi4ELi2ELi4ENS5_IJNS4_1CILi4EEENSA_ILi2EEENSA_ILi1EEEEEEEENS5_IJNSA_ILi64EEENSA_ILi256EEENSA_ILi32EEEEEENS_10tfloat32_tENS5_IJlSD_lEEESK_SL_NS4_8TiledMMAINS4_8MMA_AtomIJNS4_17SM100_MMA_TF32_SSISK_SK_fLi64ELi256ELNS4_4UMMA5MajorE0ELSQ_0ELNSP_7ScaleInE0ELSR_0EEEEEENS4_6LayoutINS5_IJSD_SD_SD_EEENS5_IJNSA_ILi0EEESW_SW_EEEEENS5_IJNS4_10UnderscoreESZ_SZ_EEEEENS4_23SM90_TMA_LOAD_MULTICASTENS4_14ComposedLayoutINS4_7SwizzleILi3ELi4ELi3EEENS4_18smem_ptr_flag_bitsILi32EEENSU_INS5_IJNSA_ILi8EEESI_EEENS5_IJSI_SD_EEEEEEEvNS4_8identityES12_S1C_vS1D_EENS_8epilogue10collective18CollectiveEpilogueINS1F_23Sm100TmaWarpSpecializedILi4ELi2ELi16ELb1ELb0EEEJSJ_NS5_IJNSU_ISG_SD_EENSU_ISI_SD_EEEEESK_SL_SK_SL_NS1F_6fusion15FusionCallbacksIS1J_NS1N_17LinearCombinationISK_fSK_fLNS_15FloatRoundStyleE2EEESJ_S1M_JEEENS4_5SM1004TMEM4LOAD26SM100_TMEM_LOAD_16dp128b8xENS4_13SM90_TMA_LOADES1C_NS4_17SM75_U32x4_LDSM_NENS4_14SM90_TMA_STOREES1C_NS4_17SM90_U32x4_STSM_NENS4_39AutoVectorizingCopyWithAssumedAlignmentILi128EEEEEEvvEEEEvNT_6ParamsE)
        /*0044*/ 	.word	0x00000000
.L_29:


//--------------------- .nv.compat                --------------------------
	.section	.nv.compat,"",@"SHT_CUDA_COMPAT_INFO"
	.align	4
        /*0000*/ 	.byte	0x02, 0x09, 0x01, 0x00, 0x02, 0x02, 0x02, 0x00, 0x02, 0x05, 0x05, 0x00, 0x03, 0x07, 0x01, 0x01
        /*0010*/ 	.byte	0x02, 0x03, 0x01, 0x00, 0x02, 0x06, 0x01, 0x00, 0x04, 0x0b, 0x08, 0x00, 0x09, 0x00, 0x00, 0x00
        /*0020*/ 	.byte	0x00, 0x00, 0x00, 0x00


//--------------------- .nv.info._ZN7cutlass13device_kernelINS_4gemm6kernel13GemmUniversalIN4cute5tupleIJiiiiEEENS1_10collective13CollectiveMmaINS1_35MainloopSm100TmaUmmaWarpSpecializedILi4ELi2ELi4ENS5_IJNS4_1CILi4EEENSA_ILi2EEENSA_ILi1EEEEEEEENS5_IJNSA_ILi64EEENSA_ILi256EEENSA_ILi32EEEEEENS_10tfloat32_tENS5_IJlSD_lEEESK_SL_NS4_8TiledMMAINS4_8MMA_AtomIJNS4_17SM100_MMA_TF32_SSISK_SK_fLi64ELi256ELNS4_4UMMA5MajorE0ELSQ_0ELNSP_7ScaleInE0ELSR_0EEEEEENS4_6LayoutINS5_IJSD_SD_SD_EEENS5_IJNSA_ILi0EEESW_SW_EEEEENS5_IJNS4_10UnderscoreESZ_SZ_EEEEENS4_23SM90_TMA_LOAD_MULTICASTENS4_14ComposedLayoutINS4_7SwizzleILi3ELi4ELi3EEENS4_18smem_ptr_flag_bitsILi32EEENSU_INS5_IJNSA_ILi8EEESI_EEENS5_IJSI_SD_EEEEEEEvNS4_8identityES12_S1C_vS1D_EENS_8epilogue10collective18CollectiveEpilogueINS1F_23Sm100TmaWarpSpecializedILi4ELi2ELi16ELb1ELb0EEEJSJ_NS5_IJNSU_ISG_SD_EENSU_ISI_SD_EEEEESK_SL_SK_SL_NS1F_6fusion15FusionCallbacksIS1J_NS1N_17LinearCombinationISK_fSK_fLNS_15FloatRoundStyleE2EEESJ_S1M_JEEENS4_5SM1004TMEM4LOAD26SM100_TMEM_LOAD_16dp128b8xENS4_13SM90_TMA_LOADES1C_NS4_17SM75_U32x4_LDSM_NENS4_14SM90_TMA_STOREES1C_NS4_17SM90_U32x4_STSM_NENS4_39AutoVectorizingCopyWithAssumedAlignmentILi128EEEEEEvvEEEEvNT_6ParamsE --------------------------
	.section	.nv.info._ZN7cutlass13device_kernelINS_4gemm6kernel13GemmUniversalIN4cute5tupleIJiiiiEEENS1_10collective13CollectiveMmaINS1_35MainloopSm100TmaUmmaWarpSpecializedILi4ELi2ELi4ENS5_IJNS4_1CILi4EEENSA_ILi2EEENSA_ILi1EEEEEEEENS5_IJNSA_ILi64EEENSA_ILi256EEENSA_ILi32EEEEEENS_10tfloat32_tENS5_IJlSD_lEEESK_SL_NS4_8TiledMMAINS4_8MMA_AtomIJNS4_17SM100_MMA_TF32_SSISK_SK_fLi64ELi256ELNS4_4UMMA5MajorE0ELSQ_0ELNSP_7ScaleInE0ELSR_0EEEEEENS4_6LayoutINS5_IJSD_SD_SD_EEENS5_IJNSA_ILi0EEESW_SW_EEEEENS5_IJNS4_10UnderscoreESZ_SZ_EEEEENS4_23SM90_TMA_LOAD_MULTICASTENS4_14ComposedLayoutINS4_7SwizzleILi3ELi4ELi3EEENS4_18smem_ptr_flag_bitsILi32EEENSU_INS5_IJNSA_ILi8EEESI_EEENS5_IJSI_SD_EEEEEEEvNS4_8identityES12_S1C_vS1D_EENS_8epilogue10collective18CollectiveEpilogueINS1F_23Sm100TmaWarpSpecializedILi4ELi2ELi16ELb1ELb0EEEJSJ_NS5_IJNSU_ISG_SD_EENSU_ISI_SD_EEEEESK_SL_SK_SL_NS1F_6fusion15FusionCallbacksIS1J_NS1N_17LinearCombinationISK_fSK_fLNS_15FloatRoundStyleE2EEESJ_S1M_JEEENS4_5SM1004TMEM4LOAD26SM100_TMEM_LOAD_16dp128b8xENS4_13SM90_TMA_LOADES1C_NS4_17SM75_U32x4_LDSM_NENS4_14SM90_TMA_STOREES1C_NS4_17SM90_U32x4_STSM_NENS4_39AutoVectorizingCopyWithAssumedAlignmentILi128EEEEEEvvEEEEvNT_6ParamsE,"",@"SHT_CUDA_INFO"
	.sectionflags	@""
	.align	4


	//----- nvinfo : EIATTR_CUDA_API_VERSION
	.align		4
        /*0000*/ 	.byte	0x04, 0x37
        /*0002*/ 	.short	(.L_31 - .L_30)
.L_30:
        /*0004*/ 	.word	0x00000082


	//----- nvinfo : EIATTR_KPARAM_INFO
	.align		4
.L_31:
        /*0008*/ 	.byte	0x04, 0x17
        /*000a*/ 	.short	(.L_33 - .L_32)
.L_32:
        /*000c*/ 	.word	0x00000000
        /*0010*/ 	.short	0x0000
        /*0012*/ 	.short	0x0000
        /*0014*/ 	.byte	0x00, 0xf0, 0x01, 0x20


	//----- nvinfo : EIATTR_AT_ENTRY_FRAGMENTS
	.align		4
.L_33:
        /*0018*/ 	.byte	0x04, 0x4f
        /*001a*/ 	.short	(.L_35 - .L_34)


	//   ....[0]....
.L_34:
        /*001c*/ 	.word	0x00000006


	//----- nvinfo : EIATTR_RESERVED_SMEM_USED
	.align		4
.L_35:
        /*0020*/ 	.byte	0x01, 0x41
	.zero		2


	//----- nvinfo : EIATTR_SPARSE_MMA_MASK
	.align		4
        /*0024*/ 	.byte	0x03, 0x50
        /*0026*/ 	.short	0x0000


	//----- nvinfo : EIATTR_TCGEN05_1CTA_USED
	.align		4
        /*0028*/ 	.byte	0x01, 0x51
	.zero		2


	//----- nvinfo : EIATTR_MAXREG_COUNT
	.align		4
        /*002c*/ 	.byte	0x03, 0x1b
        /*002e*/ 	.short	0x00ff


	//----- nvinfo : EIATTR_NUM_BARRIERS
	.align		4
        /*0030*/ 	.byte	0x02, 0x4c
        /*0032*/ 	.byte	0x07
	.zero		1


	//----- nvinfo : EIATTR_EXTERNS
	.align		4
        /*0034*/ 	.byte	0x04, 0x0f
        /*0036*/ 	.short	(.L_37 - .L_36)


	//   ....[0]....
	.align		4
.L_36:
        /*0038*/ 	.word	index@(__assertfail)


	//----- nvinfo : EIATTR_MERCURY_ISA_VERSION
	.align		4
.L_37:
        /*003c*/ 	.byte	0x03, 0x5f
        /*003e*/ 	.short	0x0101


	//----- nvinfo : EIATTR_INT_WARP_WIDE_INSTR_OFFSETS
	.align		4
        /*0040*/ 	.byte	0x04, 0x31
        /*0042*/ 	.short	(.L_39 - .L_38)


	//   ....[0]....
.L_38:
        /*0044*/ 	.word	0x00003f90


	//   ....[1]....
        /*0048*/ 	.word	0x00003fb0


	//   ....[2]....
        /*004c*/ 	.word	0x00003fe0


	//   ....[3]....
        /*0050*/ 	.word	0x00004b60


	//   ....[4]....
        /*0054*/ 	.word	0x00004bd0


	//   ....[5]....
        /*0058*/ 	.word	0x00004cb0


	//   ....[6]....
        /*005c*/ 	.word	0x00004d30


	//   ....[7]....
        /*0060*/ 	.word	0x00004e10


	//   ....[8]....
        /*0064*/ 	.word	0x00004e90


	//   ....[9]....
        /*0068*/ 	.word	0x00004f80


	//   ....[10]....
        /*006c*/ 	.word	0x00005010


	//   ....[11]....
        /*0070*/ 	.word	0x00005100


	//   ....[12]....
        /*0074*/ 	.word	0x00005180


	//   ....[13]....
        /*0078*/ 	.word	0x00005280


	//   ....[14]....
        /*007c*/ 	.word	0x00005300


	//   ....[15]....
        /*0080*/ 	.word	0x00005400


	//   ....[16]....
        /*0084*/ 	.word	0x00005480


	//   ....[17]....
        /*0088*/ 	.word	0x00005570


	//   ....[18]....
        /*008c*/ 	.word	0x00005600


	//----- nvinfo : EIATTR_COOP_GROUP_MASK_REGIDS
	.align		4
.L_39:
        /*0090*/ 	.byte	0x04, 0x29
        /*0092*/ 	.short	(.L_41 - .L_40)


	//   ....[0]....
.L_40:
        /*0094*/ 	.word	0xffffffff


	//   ....[1]....
        /*0098*/ 	.word	0xffffffff


	//   ....[2]....
        /*009c*/ 	.word	0xffffffff


	//   ....[3]....
        /*00a0*/ 	.word	0xffffffff


	//   ....[4]....
        /*00a4*/ 	.word	0xffffffff


	//   ....[5]....
        /*00a8*/ 	.word	0xffffffff


	//   ....[6]....
        /*00ac*/ 	.word	0xffffffff


	//   ....[7]....
        /*00b0*/ 	.word	0xffffffff


	//   ....[8]....
        /*00b4*/ 	.word	0xffffffff


	//   ....[9]....
        /*00b8*/ 	.word	0xffffffff


	//   ....[10]....
        /*00bc*/ 	.word	0xffffffff


	//   ....[11]....
        /*00c0*/ 	.word	0xffffffff


	//   ....[12]....
        /*00c4*/ 	.word	0xffffffff


	//   ....[13]....
        /*00c8*/ 	.word	0xffffffff


	//----- nvinfo : EIATTR_COOP_GROUP_INSTR_OFFSETS
	.align		4
.L_41:
        /*00cc*/ 	.byte	0x04, 0x28
        /*00ce*/ 	.short	(.L_43 - .L_42)


	//   ....[0]....
.L_42:
        /*00d0*/ 	.word	0x00000080


	//   ....[1]....
        /*00d4*/ 	.word	0x000004f0


	//   ....[2]....
        /*00d8*/ 	.word	0x000006a0


	//   ....[3]....
        /*00dc*/ 	.word	0x00000840


	//   ....[4]....
        /*00e0*/ 	.word	0x00000940


	//   ....[5]....
        /*00e4*/ 	.word	0x00000ab0


	//   ....[6]....
        /*00e8*/ 	.word	0x00000c50


	//   ....[7]....
        /*00ec*/ 	.word	0x00000e00


	//   ....[8]....
        /*00f0*/ 	.word	0x00002290


	//   ....[9]....
        /*00f4*/ 	.word	0x00003180


	//   ....[10]....
        /*00f8*/ 	.word	0x00003390


	//   ....[11]....
        /*00fc*/ 	.word	0x000033c0


	//   ....[12]....
        /*0100*/ 	.word	0x00003e70


	//   ....[13]....
        /*0104*/ 	.word	0x000040a0


	//----- nvinfo : EIATTR_VRC_CTA_INIT_COUNT
	.align		4
.L_43:
        /*0108*/ 	.byte	0x02, 0x4a
        /*010a*/ 	.byte	0x80
	.zero		1


	//----- nvinfo : EIATTR_SYSCALL_OFFSETS
	.align		4
        /*010c*/ 	.byte	0x04, 0x46
        /*010e*/ 	.short	(.L_45 - .L_44)


	//   ....[0]....
.L_44:
        /*0110*/ 	.word	0x000062d0


	//   ....[1]....
        /*0114*/ 	.word	0x000063c0


	//   ....[2]....
        /*0118*/ 	.word	0x00006c50


	//   ....[3]....
        /*011c*/ 	.word	0x00007610


	//   ....[4]....
        /*0120*/ 	.word	0x00007f70


	//   ....[5]....
        /*0124*/ 	.word	0x00008910


	//   ....[6]....
        /*0128*/ 	.word	0x000092b0


	//   ....[7]....
        /*012c*/ 	.word	0x00009c80


	//   ....[8]....
        /*0130*/ 	.word	0x0000a620


	//   ....[9]....
        /*0134*/ 	.word	0x0000af70


	//----- nvinfo : EIATTR_MBARRIER_INSTR_OFFSETS
	.align		4
.L_45:
        /*0138*/ 	.byte	0x04, 0x39
        /*013a*/ 	.short	(.L_47 - .L_46)


	//   ....[0]....
.L_46:
        /*013c*/ 	.word	0x00000610
        /*0140*/ 	.word	0x000000ff
        /*0144*/ 	.word	0x00000000
        /*0148*/ 	.short	0x0100
        /*014a*/ 	.byte	0x04
	.zero		1


	//   ....[1]....
        /*014c*/ 	.word	0x00000620
        /*0150*/ 	.word	0x000000ff
        /*0154*/ 	.word	0x00000020
        /*0158*/ 	.short	0x0100
        /*015a*/ 	.byte	0x04
	.zero		1


	//   ....[2]....
        /*015c*/ 	.word	0x00000630
        /*0160*/ 	.word	0x000000ff
        /*0164*/ 	.word	0x00000008
        /*0168*/ 	.short	0x0100
        /*016a*/ 	.byte	0x04
	.zero		1


	//   ....[3]....
        /*016c*/ 	.word	0x00000640
        /*0170*/ 	.word	0x000000ff
        /*0174*/ 	.word	0x00000028
        /*0178*/ 	.short	0x0100
        /*017a*/ 	.byte	0x04
	.zero		1


	//   ....[4]....
        /*017c*/ 	.word	0x00000650
        /*0180*/ 	.word	0x000000ff
        /*0184*/ 	.word	0x00000010
        /*0188*/ 	.short	0x0100
        /*018a*/ 	.byte	0x04
	.zero		1


	//   ....[5]....
        /*018c*/ 	.word	0x00000660
        /*0190*/ 	.word	0x000000ff
        /*0194*/ 	.word	0x00000030
        /*0198*/ 	.short	0x0100
        /*019a*/ 	.byte	0x04
	.zero		1


	//   ....[6]....
        /*019c*/ 	.word	0x00000670
        /*01a0*/ 	.word	0x000000ff
        /*01a4*/ 	.word	0x00000018
        /*01a8*/ 	.short	0x0100
        /*01aa*/ 	.byte	0x04
	.zero		1


	//   ....[7]....
        /*01ac*/ 	.word	0x00000680
        /*01b0*/ 	.word	0x000000ff
        /*01b4*/ 	.word	0x00000038
        /*01b8*/ 	.short	0x0100
        /*01ba*/ 	.byte	0x04
	.zero		1


	//   ....[8]....
        /*01bc*/ 	.word	0x000007b0
        /*01c0*/ 	.word	0x000000ff
        /*01c4*/ 	.word	0x00000040
        /*01c8*/ 	.short	0x0100
        /*01ca*/ 	.byte	0x04
	.zero		1


	//   ....[9]....
        /*01cc*/ 	.word	0x000007c0
        /*01d0*/ 	.word	0x000000ff
        /*01d4*/ 	.word	0x00000060
        /*01d8*/ 	.short	0x0100
        /*01da*/ 	.byte	0x04
	.zero		1


	//   ....[10]....
        /*01dc*/ 	.word	0x000007d0
        /*01e0*/ 	.word	0x000000ff
        /*01e4*/ 	.word	0x00000048
        /*01e8*/ 	.short	0x0100
        /*01ea*/ 	.byte	0x04
	.zero		1


	//   ....[11]....
        /*01ec*/ 	.word	0x000007e0
        /*01f0*/ 	.word	0x000000ff
        /*01f4*/ 	.word	0x00000068
        /*01f8*/ 	.short	0x0100
        /*01fa*/ 	.byte	0x04
	.zero		1


	//   ....[12]....
        /*01fc*/ 	.word	0x000007f0
        /*0200*/ 	.word	0x000000ff
        /*0204*/ 	.word	0x00000050
        /*0208*/ 	.short	0x0100
        /*020a*/ 	.byte	0x04
	.zero		1


	//   ....[13]....
        /*020c*/ 	.word	0x00000800
        /*0210*/ 	.word	0x000000ff
        /*0214*/ 	.word	0x00000070
        /*0218*/ 	.short	0x0100
        /*021a*/ 	.byte	0x04
	.zero		1


	//   ....[14]....
        /*021c*/ 	.word	0x00000810
        /*0220*/ 	.word	0x000000ff
        /*0224*/ 	.word	0x00000058
        /*0228*/ 	.short	0x0100
        /*022a*/ 	.byte	0x04
	.zero		1


	//   ....[15]....
        /*022c*/ 	.word	0x00000820
        /*0230*/ 	.word	0x000000ff
        /*0234*/ 	.word	0x00000078
        /*0238*/ 	.short	0x0100
        /*023a*/ 	.byte	0x04
	.zero		1


	//   ....[16]....
        /*023c*/ 	.word	0x00000910
        /*0240*/ 	.word	0x000000ff
        /*0244*/ 	.word	0x00000080
        /*0248*/ 	.short	0x0100
        /*024a*/ 	.byte	0x06
	.zero		1


	//   ....[17]....
        /*024c*/ 	.word	0x00000920
        /*0250*/ 	.word	0x000000ff
        /*0254*/ 	.word	0x00000088
        /*0258*/ 	.short	0x0100
        /*025a*/ 	.byte	0x06
	.zero		1


	//   ....[18]....
        /*025c*/ 	.word	0x00000a60
        /*0260*/ 	.word	0x000000ff
        /*0264*/ 	.word	0x00000090
        /*0268*/ 	.short	0x0100
        /*026a*/ 	.byte	0x06
	.zero		1


	//   ....[19]....
        /*026c*/ 	.word	0x00000a70
        /*0270*/ 	.word	0x000000ff
        /*0274*/ 	.word	0x000000a0
        /*0278*/ 	.short	0x0100
        /*027a*/ 	.byte	0x06
	.zero		1


	//   ....[20]....
        /*027c*/ 	.word	0x00000a80
        /*0280*/ 	.word	0x000000ff
        /*0284*/ 	.word	0x00000098
        /*0288*/ 	.short	0x0100
        /*028a*/ 	.byte	0x06
	.zero		1


	//   ....[21]....
        /*028c*/ 	.word	0x00000a90
        /*0290*/ 	.word	0x000000ff
        /*0294*/ 	.word	0x000000a8
        /*0298*/ 	.short	0x0100
        /*029a*/ 	.byte	0x06
	.zero		1


	//   ....[22]....
        /*029c*/ 	.word	0x00000bc0
        /*02a0*/ 	.word	0x000000ff
        /*02a4*/ 	.word	0x000000b0
        /*02a8*/ 	.short	0x0100
        /*02aa*/ 	.byte	0x04
	.zero		1


	//   ....[23]....
        /*02ac*/ 	.word	0x00000bd0
        /*02b0*/ 	.word	0x000000ff
        /*02b4*/ 	.word	0x000000d0
        /*02b8*/ 	.short	0x0100
        /*02ba*/ 	.byte	0x04
	.zero		1


	//   ....[24]....
        /*02bc*/ 	.word	0x00000be0
        /*02c0*/ 	.word	0x000000ff
        /*02c4*/ 	.word	0x000000b8
        /*02c8*/ 	.short	0x0100
        /*02ca*/ 	.byte	0x04
	.zero		1


	//   ....[25]....
        /*02cc*/ 	.word	0x00000bf0
        /*02d0*/ 	.word	0x000000ff
        /*02d4*/ 	.word	0x000000d8
        /*02d8*/ 	.short	0x0100
        /*02da*/ 	.byte	0x04
	.zero		1


	//   ....[26]....
        /*02dc*/ 	.word	0x00000c00
        /*02e0*/ 	.word	0x000000ff
        /*02e4*/ 	.word	0x000000c0
        /*02e8*/ 	.short	0x0100
        /*02ea*/ 	.byte	0x04
	.zero		1


	//   ....[27]....
        /*02ec*/ 	.word	0x00000c10
        /*02f0*/ 	.word	0x000000ff
        /*02f4*/ 	.word	0x000000e0
        /*02f8*/ 	.short	0x0100
        /*02fa*/ 	.byte	0x04
	.zero		1


	//   ....[28]....
        /*02fc*/ 	.word	0x00000c20
        /*0300*/ 	.word	0x000000ff
        /*0304*/ 	.word	0x000000c8
        /*0308*/ 	.short	0x0100
        /*030a*/ 	.byte	0x04
	.zero		1


	//   ....[29]....
        /*030c*/ 	.word	0x00000c30
        /*0310*/ 	.word	0x000000ff
        /*0314*/ 	.word	0x000000e8
        /*0318*/ 	.short	0x0100
        /*031a*/ 	.byte	0x04
	.zero		1


	//   ....[30]....
        /*031c*/ 	.word	0x00000d20
        /*0320*/ 	.word	0x000000ff
        /*0324*/ 	.word	0x000000f0
        /*0328*/ 	.short	0x0100
        /*032a*/ 	.byte	0x04
	.zero		1


	//   ....[31]....
        /*032c*/ 	.word	0x00000d30
        /*0330*/ 	.word	0x000000ff
        /*0334*/ 	.word	0x00000100
        /*0338*/ 	.short	0x0100
        /*033a*/ 	.byte	0x04
	.zero		1


	//   ....[32]....
        /*033c*/ 	.word	0x00000d40
        /*0340*/ 	.word	0x000000ff
        /*0344*/ 	.word	0x000000f8
        /*0348*/ 	.short	0x0100
        /*034a*/ 	.byte	0x04
	.zero		1


	//   ....[33]....
        /*034c*/ 	.word	0x00000d50
        /*0350*/ 	.word	0x000000ff
        /*0354*/ 	.word	0x00000108
        /*0358*/ 	.short	0x0100
        /*035a*/ 	.byte	0x04
	.zero		1


	//   ....[34]....
        /*035c*/ 	.word	0x00001b00
        /*0360*/ 	.word	0x00000000
        /*0364*/ 	.word	0x00000100
        /*0368*/ 	.short	0x010a
        /*036a*/ 	.byte	0xff
	.zero		1


	//   ....[35]....
        /*036c*/ 	.word	0x00001b20
        /*0370*/ 	.word	0x00000000
        /*0374*/ 	.word	0x000000f0
        /*0378*/ 	.short	0x0101
        /*037a*/ 	.byte	0xff
	.zero		1


	//   ....[36]....
        /*037c*/ 	.word	0x00001be0
        /*0380*/ 	.word	0x000000ff
        /*0384*/ 	.word	0x00000020
        /*0388*/ 	.short	0x010a
        /*038a*/ 	.byte	0x04
	.zero		1


	//   ....[37]....
        /*038c*/ 	.word	0x00001c70
        /*0390*/ 	.word	0x000000ff
        /*0394*/ 	.word	0x00000020
        /*0398*/ 	.short	0x010a
        /*039a*/ 	.byte	0x21
	.zero		1


	//   ....[38]....
        /*039c*/ 	.word	0x00001e00
        /*03a0*/ 	.word	0x000000ff
        /*03a4*/ 	.word	0x00000020
        /*03a8*/ 	.short	0x010a
        /*03aa*/ 	.byte	0x05
	.zero		1


	//   ....[39]....
        /*03ac*/ 	.word	0x00001f50
        /*03b0*/ 	.word	0x000000ff
        /*03b4*/ 	.word	0x00000088
        /*03b8*/ 	.short	0x0101
        /*03ba*/ 	.byte	0x15
	.zero		1


	//   ....[40]....
        /*03bc*/ 	.word	0x00001f70
        /*03c0*/ 	.word	0x000000ff
        /*03c4*/ 	.word	0x00000020
        /*03c8*/ 	.short	0x010a
        /*03ca*/ 	.byte	0x04
	.zero		1


	//   ....[41]....
        /*03cc*/ 	.word	0x00001ff0
        /*03d0*/ 	.word	0x000000ff
        /*03d4*/ 	.word	0x00000020
        /*03d8*/ 	.short	0x010a
        /*03da*/ 	.byte	0x11
	.zero		1


	//   ....[42]....
        /*03dc*/ 	.word	0x00002180
        /*03e0*/ 	.word	0x000000ff
        /*03e4*/ 	.word	0x00000020
        /*03e8*/ 	.short	0x010a
        /*03ea*/ 	.byte	0x05
	.zero		1


	//   ....[43]....
        /*03ec*/ 	.word	0x000022c0
        /*03f0*/ 	.word	0x00000003
        /*03f4*/ 	.word	0x00000090
        /*03f8*/ 	.short	0x010a
        /*03fa*/ 	.byte	0xff
	.zero		1


	//   ....[44]....
        /*03fc*/ 	.word	0x00002410
        /*0400*/ 	.word	0x00000000
        /*0404*/ 	.word	0x00000000
        /*0408*/ 	.short	0x0101
        /*040a*/ 	.byte	0xff
	.zero		1


	//   ....[45]....
        /*040c*/ 	.word	0x000029d0
        /*0410*/ 	.word	0x000000ff
        /*0414*/ 	.word	0x00000000
        /*0418*/ 	.short	0x010a
        /*041a*/ 	.byte	0x04
	.zero		1


	//   ....[46]....
        /*041c*/ 	.word	0x00002a60
        /*0420*/ 	.word	0x000000ff
        /*0424*/ 	.word	0x00000000
        /*0428*/ 	.short	0x010a
        /*042a*/ 	.byte	0x05
	.zero		1


	//   ....[47]....
        /*042c*/ 	.word	0x00002af0
        /*0430*/ 	.word	0x000000ff
        /*0434*/ 	.word	0x00000000
        /*0438*/ 	.short	0x010a
        /*043a*/ 	.byte	0x05
	.zero		1


	//   ....[48]....
        /*043c*/ 	.word	0x00002b90
        /*0440*/ 	.word	0x00000000
        /*0444*/ 	.word	0x00000000
        /*0448*/ 	.short	0x010a
        /*044a*/ 	.byte	0xff
	.zero		1


	//   ....[49]....
        /*044c*/ 	.word	0x00002cd0
        /*0450*/ 	.word	0x00000002
        /*0454*/ 	.word	0x000000f0
        /*0458*/ 	.short	0x010a
        /*045a*/ 	.byte	0xff
	.zero		1


	//   ....[50]....
        /*045c*/ 	.word	0x00002d30
        /*0460*/ 	.word	0x00000004
        /*0464*/ 	.word	0x00000000
        /*0468*/ 	.short	0x0101
        /*046a*/ 	.byte	0xff
	.zero		1


	//   ....[51]....
        /*046c*/ 	.word	0x00002d50
        /*0470*/ 	.word	0x000000ff
        /*0474*/ 	.word	0x000000a0
        /*0478*/ 	.short	0x010a
        /*047a*/ 	.byte	0x04
	.zero		1


	//   ....[52]....
        /*047c*/ 	.word	0x00002e70
        /*0480*/ 	.word	0x00000002
        /*0484*/ 	.word	0x00000090
        /*0488*/ 	.short	0x010a
        /*048a*/ 	.byte	0xff
	.zero		1


	//   ....[53]....
        /*048c*/ 	.word	0x00002f80
        /*0490*/ 	.word	0x00000002
        /*0494*/ 	.word	0x00000000
        /*0498*/ 	.short	0x0101
        /*049a*/ 	.byte	0xff
	.zero		1


	//   ....[54]....
        /*049c*/ 	.word	0x00003010
        /*04a0*/ 	.word	0x000000ff
        /*04a4*/ 	.word	0x000000a0
        /*04a8*/ 	.short	0x0106
        /*04aa*/ 	.byte	0x04
	.zero		1


	//   ....[55]....
        /*04ac*/ 	.word	0x00003030
        /*04b0*/ 	.word	0x000000ff
        /*04b4*/ 	.word	0x000000a0
        /*04b8*/ 	.short	0x010a
        /*04ba*/ 	.byte	0x04
	.zero		1


	//   ....[56]....
        /*04bc*/ 	.word	0x000030c0
        /*04c0*/ 	.word	0x000000ff
        /*04c4*/ 	.word	0x000000a0
        /*04c8*/ 	.short	0x0106
        /*04ca*/ 	.byte	0x07
	.zero		1


	//   ....[57]....
        /*04cc*/ 	.word	0x00003100
        /*04d0*/ 	.word	0x00000000
        /*04d4*/ 	.word	0x000000a0
        /*04d8*/ 	.short	0x010a
        /*04da*/ 	.byte	0xff
	.zero		1


	//   ....[58]....
        /*04dc*/ 	.word	0x00003660
        /*04e0*/ 	.word	0x00000000
        /*04e4*/ 	.word	0x00000090
        /*04e8*/ 	.short	0x010a
        /*04ea*/ 	.byte	0xff
	.zero		1


	//   ....[59]....
        /*04ec*/ 	.word	0x00003760
        /*04f0*/ 	.word	0x00000003
        /*04f4*/ 	.word	0x00000000
        /*04f8*/ 	.short	0x0101
        /*04fa*/ 	.byte	0xff
	.zero		1


	//   ....[60]....
        /*04fc*/ 	.word	0x00003770
        /*0500*/ 	.word	0x000000ff
        /*0504*/ 	.word	0x00000000
        /*0508*/ 	.short	0x010a
        /*050a*/ 	.byte	0x04
	.zero		1


	//   ....[61]....
        /*050c*/ 	.word	0x000037f0
        /*0510*/ 	.word	0x000000ff
        /*0514*/ 	.word	0x000000d0
        /*0518*/ 	.short	0x010a
        /*051a*/ 	.byte	0x1f
	.zero		1


	//   ....[62]....
        /*051c*/ 	.word	0x000038d0
        /*0520*/ 	.word	0x000000ff
        /*0524*/ 	.word	0x00000000
        /*0528*/ 	.short	0x010a
        /*052a*/ 	.byte	0x05
	.zero		1


	//   ....[63]....
        /*052c*/ 	.word	0x00003a10
        /*0530*/ 	.word	0x000000ff
        /*0534*/ 	.word	0x00000000
        /*0538*/ 	.short	0x010a
        /*053a*/ 	.byte	0x04
	.zero		1


	//   ....[64]....
        /*053c*/ 	.word	0x00003ca0
        /*0540*/ 	.word	0x000000ff
        /*0544*/ 	.word	0x00000000
        /*0548*/ 	.short	0x010a
        /*054a*/ 	.byte	0x04
	.zero		1


	//   ....[65]....
        /*054c*/ 	.word	0x00003d30
        /*0550*/ 	.word	0x000000ff
        /*0554*/ 	.word	0x00000000
        /*0558*/ 	.short	0x010a
        /*055a*/ 	.byte	0x05
	.zero		1


	//   ....[66]....
        /*055c*/ 	.word	0x00003dc0
        /*0560*/ 	.word	0x000000ff
        /*0564*/ 	.word	0x00000000
        /*0568*/ 	.short	0x010a
        /*056a*/ 	.byte	0x05
	.zero		1


	//   ....[67]....
        /*056c*/ 	.word	0x00003e50
        /*0570*/ 	.word	0x000000ff
        /*0574*/ 	.word	0x00000000
        /*0578*/ 	.short	0x010a
        /*057a*/ 	.byte	0x04
	.zero		1


	//   ....[68]....
        /*057c*/ 	.word	0x00004350
        /*0580*/ 	.word	0x0000000c
        /*0584*/ 	.word	0x00000090
        /*0588*/ 	.short	0x010a
        /*058a*/ 	.byte	0xff
	.zero		1


	//   ....[69]....
        /*058c*/ 	.word	0x000044c0
        /*0590*/ 	.word	0x00000000
        /*0594*/ 	.word	0x00000000
        /*0598*/ 	.short	0x0101
        /*059a*/ 	.byte	0xff
	.zero		1


	//   ....[70]....
        /*059c*/ 	.word	0x00004960
        /*05a0*/ 	.word	0x000000ff
        /*05a4*/ 	.word	0x00000088
        /*05a8*/ 	.short	0x010a
        /*05aa*/ 	.byte	0x15
	.zero		1


	//   ....[71]....
        /*05ac*/ 	.word	0x00004ae0
        /*05b0*/ 	.word	0x000000ff
        /*05b4*/ 	.word	0x00000060
        /*05b8*/ 	.short	0x010a
        /*05ba*/ 	.byte	0x15
	.zero		1


	//   ....[72]....
        /*05bc*/ 	.word	0x00004c50
        /*05c0*/ 	.word	0x000000ff
        /*05c4*/ 	.word	0x00000040
        /*05c8*/ 	.short	0x010b
        /*05ca*/ 	.byte	0x15
	.zero		1


	//   ....[73]....
        /*05cc*/ 	.word	0x00004c60
        /*05d0*/ 	.word	0x000000ff
        /*05d4*/ 	.word	0x00000000
        /*05d8*/ 	.short	0x0101
        /*05da*/ 	.byte	0x25
	.zero		1


	//   ....[74]....
        /*05dc*/ 	.word	0x00004c80
        /*05e0*/ 	.word	0x000000ff
        /*05e4*/ 	.word	0x00000068
        /*05e8*/ 	.short	0x010a
        /*05ea*/ 	.byte	0x15
	.zero		1


	//   ....[75]....
        /*05ec*/ 	.word	0x00004db0
        /*05f0*/ 	.word	0x000000ff
        /*05f4*/ 	.word	0x00000048
        /*05f8*/ 	.short	0x010b
        /*05fa*/ 	.byte	0x15
	.zero		1


	//   ....[76]....
        /*05fc*/ 	.word	0x00004dc0
        /*0600*/ 	.word	0x000000ff
        /*0604*/ 	.word	0x00000000
        /*0608*/ 	.short	0x0101
        /*060a*/ 	.byte	0x1f
	.zero		1


	//   ....[77]....
        /*060c*/ 	.word	0x00004de0
        /*0610*/ 	.word	0x000000ff
        /*0614*/ 	.word	0x00000070
        /*0618*/ 	.short	0x010a
        /*061a*/ 	.byte	0x15
	.zero		1


	//   ....[78]....
        /*061c*/ 	.word	0x00004f20
        /*0620*/ 	.word	0x000000ff
        /*0624*/ 	.word	0x00000050
        /*0628*/ 	.short	0x010b
        /*062a*/ 	.byte	0x15
	.zero		1


	//   ....[79]....
        /*062c*/ 	.word	0x00004f30
        /*0630*/ 	.word	0x000000ff
        /*0634*/ 	.word	0x00000000
        /*0638*/ 	.short	0x0101
        /*063a*/ 	.byte	0x1e
	.zero		1


	//   ....[80]....
        /*063c*/ 	.word	0x00004f50
        /*0640*/ 	.word	0x000000ff
        /*0644*/ 	.word	0x00000078
        /*0648*/ 	.short	0x010a
        /*064a*/ 	.byte	0x15
	.zero		1


	//   ....[81]....
        /*064c*/ 	.word	0x000050b0
        /*0650*/ 	.word	0x000000ff
        /*0654*/ 	.word	0x00000058
        /*0658*/ 	.short	0x010b
        /*065a*/ 	.byte	0x15
	.zero		1


	//   ....[82]....
        /*065c*/ 	.word	0x000050c0
        /*0660*/ 	.word	0x000000ff
        /*0664*/ 	.word	0x00000000
        /*0668*/ 	.short	0x0101
        /*066a*/ 	.byte	0x1d
	.zero		1


	//   ....[83]....
        /*066c*/ 	.word	0x000050d0
        /*0670*/ 	.word	0x000000ff
        /*0674*/ 	.word	0x00000060
        /*0678*/ 	.short	0x010a
        /*067a*/ 	.byte	0x15
	.zero		1


	//   ....[84]....
        /*067c*/ 	.word	0x00005230
        /*0680*/ 	.word	0x000000ff
        /*0684*/ 	.word	0x00000040
        /*0688*/ 	.short	0x010b
        /*068a*/ 	.byte	0x15
	.zero		1


	//   ....[85]....
        /*068c*/ 	.word	0x00005240
        /*0690*/ 	.word	0x000000ff
        /*0694*/ 	.word	0x00000000
        /*0698*/ 	.short	0x0101
        /*069a*/ 	.byte	0x25
	.zero		1


	//   ....[86]....
        /*069c*/ 	.word	0x00005250
        /*06a0*/ 	.word	0x000000ff
        /*06a4*/ 	.word	0x00000068
        /*06a8*/ 	.short	0x010a
        /*06aa*/ 	.byte	0x15
	.zero		1


	//   ....[87]....
        /*06ac*/ 	.word	0x000053b0
        /*06b0*/ 	.word	0x000000ff
        /*06b4*/ 	.word	0x00000048
        /*06b8*/ 	.short	0x010b
        /*06ba*/ 	.byte	0x15
	.zero		1


	//   ....[88]....
        /*06bc*/ 	.word	0x000053c0
        /*06c0*/ 	.word	0x000000ff
        /*06c4*/ 	.word	0x00000000
        /*06c8*/ 	.short	0x0101
        /*06ca*/ 	.byte	0x1f
	.zero		1


	//   ....[89]....
        /*06cc*/ 	.word	0x000053d0
        /*06d0*/ 	.word	0x000000ff
        /*06d4*/ 	.word	0x00000070
        /*06d8*/ 	.short	0x010a
        /*06da*/ 	.byte	0x15
	.zero		1


	//   ....[90]....
        /*06dc*/ 	.word	0x00005520
        /*06e0*/ 	.word	0x000000ff
        /*06e4*/ 	.word	0x00000050
        /*06e8*/ 	.short	0x010b
        /*06ea*/ 	.byte	0x15
	.zero		1


	//   ....[91]....
        /*06ec*/ 	.word	0x00005530
        /*06f0*/ 	.word	0x000000ff
        /*06f4*/ 	.word	0x00000000
        /*06f8*/ 	.short	0x0101
        /*06fa*/ 	.byte	0x1e
	.zero		1


	//   ....[92]....
        /*06fc*/ 	.word	0x00005540
        /*0700*/ 	.word	0x000000ff
        /*0704*/ 	.word	0x00000078
        /*0708*/ 	.short	0x010a
        /*070a*/ 	.byte	0x15
	.zero		1


	//   ....[93]....
        /*070c*/ 	.word	0x00005730
        /*0710*/ 	.word	0x000000ff
        /*0714*/ 	.word	0x00000058
        /*0718*/ 	.short	0x010b
        /*071a*/ 	.byte	0x15
	.zero		1


	//   ....[94]....
        /*071c*/ 	.word	0x00005740
        /*0720*/ 	.word	0x000000ff
        /*0724*/ 	.word	0x00000000
        /*0728*/ 	.short	0x0101
        /*072a*/ 	.byte	0x1d
	.zero		1


	//   ....[95]....
        /*072c*/ 	.word	0x00005760
        /*0730*/ 	.word	0x000000ff
        /*0734*/ 	.word	0x00000060
        /*0738*/ 	.short	0x010a
        /*073a*/ 	.byte	0x15
	.zero		1


	//   ....[96]....
        /*073c*/ 	.word	0x00005780
        /*0740*/ 	.word	0x000000ff
        /*0744*/ 	.word	0x00000068
        /*0748*/ 	.short	0x010a
        /*074a*/ 	.byte	0x15
	.zero		1


	//   ....[97]....
        /*074c*/ 	.word	0x000057a0
        /*0750*/ 	.word	0x000000ff
        /*0754*/ 	.word	0x00000070
        /*0758*/ 	.short	0x010a
        /*075a*/ 	.byte	0x15
	.zero		1


	//   ....[98]....
        /*075c*/ 	.word	0x000057f0
        /*0760*/ 	.word	0x00000002
        /*0764*/ 	.word	0x00000078
        /*0768*/ 	.short	0x010a
        /*076a*/ 	.byte	0xff
	.zero		1


	//   ....[99]....
        /*076c*/ 	.word	0x00005b60
        /*0770*/ 	.word	0x00000003
        /*0774*/ 	.word	0x00000090
        /*0778*/ 	.short	0x010a
        /*077a*/ 	.byte	0xff
	.zero		1


	//   ....[100]....
        /*077c*/ 	.word	0x00005ce0
        /*0780*/ 	.word	0x00000000
        /*0784*/ 	.word	0x00000000
        /*0788*/ 	.short	0x0101
        /*078a*/ 	.byte	0xff
	.zero		1


	//   ....[101]....
        /*078c*/ 	.word	0x000068b0
        /*0790*/ 	.word	0x000000ff
        /*0794*/ 	.word	0x00000040
        /*0798*/ 	.short	0x010a
        /*079a*/ 	.byte	0x2b
	.zero		1


	//   ....[102]....
        /*079c*/ 	.word	0x00006910
        /*07a0*/ 	.word	0x00000052
        /*07a4*/ 	.word	0x000000b0
        /*07a8*/ 	.short	0x010a
        /*07aa*/ 	.byte	0xff
	.zero		1


	//   ....[103]....
        /*07ac*/ 	.word	0x00006a30
        /*07b0*/ 	.word	0x000000ff
        /*07b4*/ 	.word	0x00000040
        /*07b8*/ 	.short	0x010a
        /*07ba*/ 	.byte	0x2b
	.zero		1


	//   ....[104]....
        /*07bc*/ 	.word	0x00006b30
        /*07c0*/ 	.word	0x00000052
        /*07c4*/ 	.word	0x000000b0
        /*07c8*/ 	.short	0x010a
        /*07ca*/ 	.byte	0xff
	.zero		1


	//   ....[105]....
        /*07cc*/ 	.word	0x00007330
        /*07d0*/ 	.word	0x00000000
        /*07d4*/ 	.word	0x00000000
        /*07d8*/ 	.short	0x0101
        /*07da*/ 	.byte	0xff
	.zero		1


	//   ....[106]....
        /*07dc*/ 	.word	0x00007340
        /*07e0*/ 	.word	0x00000003
        /*07e4*/ 	.word	0x00000040
        /*07e8*/ 	.short	0x010a
        /*07ea*/ 	.byte	0xff
	.zero		1


	//   ....[107]....
        /*07ec*/ 	.word	0x00007410
        /*07f0*/ 	.word	0x00000003
        /*07f4*/ 	.word	0x00000040
        /*07f8*/ 	.short	0x010a
        /*07fa*/ 	.byte	0xff
	.zero		1


	//   ....[108]....
        /*07fc*/ 	.word	0x00007c90
        /*0800*/ 	.word	0x00000028
        /*0804*/ 	.word	0x00000000
        /*0808*/ 	.short	0x0101
        /*080a*/ 	.byte	0xff
	.zero		1


	//   ....[109]....
        /*080c*/ 	.word	0x00007cb0
        /*0810*/ 	.word	0x0000005b
        /*0814*/ 	.word	0x00000040
        /*0818*/ 	.short	0x010a
        /*081a*/ 	.byte	0xff
	.zero		1


	//   ....[110]....
        /*081c*/ 	.word	0x00007d70
        /*0820*/ 	.word	0x0000005b
        /*0824*/ 	.word	0x00000040
        /*0828*/ 	.short	0x010a
        /*082a*/ 	.byte	0xff
	.zero		1


	//   ....[111]....
        /*082c*/ 	.word	0x000085f0
        /*0830*/ 	.word	0x0000005c
        /*0834*/ 	.word	0x00000000
        /*0838*/ 	.short	0x0101
        /*083a*/ 	.byte	0xff
	.zero		1


	//   ....[112]....
        /*083c*/ 	.word	0x00008610
        /*0840*/ 	.word	0x0000005d
        /*0844*/ 	.word	0x00000040
        /*0848*/ 	.short	0x010a
        /*084a*/ 	.byte	0xff
	.zero		1


	//   ....[113]....
        /*084c*/ 	.word	0x000086d0
        /*0850*/ 	.word	0x0000005d
        /*0854*/ 	.word	0x00000040
        /*0858*/ 	.short	0x010a
        /*085a*/ 	.byte	0xff
	.zero		1


	//   ....[114]....
        /*085c*/ 	.word	0x00008f80
        /*0860*/ 	.word	0x0000005c
        /*0864*/ 	.word	0x00000000
        /*0868*/ 	.short	0x0101
        /*086a*/ 	.byte	0xff
	.zero		1


	//   ....[115]....
        /*086c*/ 	.word	0x00008fa0
        /*0870*/ 	.word	0x0000005d
        /*0874*/ 	.word	0x00000040
        /*0878*/ 	.short	0x010a
        /*087a*/ 	.byte	0xff
	.zero		1


	//   ....[116]....
        /*087c*/ 	.word	0x00009060
        /*0880*/ 	.word	0x0000005d
        /*0884*/ 	.word	0x00000040
        /*0888*/ 	.short	0x010a
        /*088a*/ 	.byte	0xff
	.zero		1


	//   ....[117]....
        /*088c*/ 	.word	0x00009950
        /*0890*/ 	.word	0x0000005c
        /*0894*/ 	.word	0x00000000
        /*0898*/ 	.short	0x0101
        /*089a*/ 	.byte	0xff
	.zero		1


	//   ....[118]....
        /*089c*/ 	.word	0x00009970
        /*08a0*/ 	.word	0x0000005d
        /*08a4*/ 	.word	0x00000040
        /*08a8*/ 	.short	0x010a
        /*08aa*/ 	.byte	0xff
	.zero		1


	//   ....[119]....
        /*08ac*/ 	.word	0x00009a30
        /*08b0*/ 	.word	0x0000005d
        /*08b4*/ 	.word	0x00000040
        /*08b8*/ 	.short	0x010a
        /*08ba*/ 	.byte	0xff
	.zero		1


	//   ....[120]....
        /*08bc*/ 	.word	0x0000a2f0
        /*08c0*/ 	.word	0x0000005c
        /*08c4*/ 	.word	0x00000000
        /*08c8*/ 	.short	0x0101
        /*08ca*/ 	.byte	0xff
	.zero		1


	//   ....[121]....
        /*08cc*/ 	.word	0x0000a310
        /*08d0*/ 	.word	0x0000005d
        /*08d4*/ 	.word	0x00000040
        /*08d8*/ 	.short	0x010a
        /*08da*/ 	.byte	0xff
	.zero		1


	//   ....[122]....
        /*08dc*/ 	.word	0x0000a3d0
        /*08e0*/ 	.word	0x0000005d
        /*08e4*/ 	.word	0x00000040
        /*08e8*/ 	.short	0x010a
        /*08ea*/ 	.byte	0xff
	.zero		1


	//   ....[123]....
        /*08ec*/ 	.word	0x0000ac90
        /*08f0*/ 	.word	0x0000005c
        /*08f4*/ 	.word	0x00000000
        /*08f8*/ 	.short	0x0101
        /*08fa*/ 	.byte	0xff
	.zero		1


	//   ....[124]....
        /*08fc*/ 	.word	0x0000acb0
        /*0900*/ 	.word	0x0000005d
        /*0904*/ 	.word	0x00000040
        /*0908*/ 	.short	0x010a
        /*090a*/ 	.byte	0xff
	.zero		1


	//   ....[125]....
        /*090c*/ 	.word	0x0000ad70
        /*0910*/ 	.word	0x0000005d
        /*0914*/ 	.word	0x00000040
        /*0918*/ 	.short	0x010a
        /*091a*/ 	.byte	0xff
	.zero		1


	//   ....[126]....
        /*091c*/ 	.word	0x0000b350
        /*0920*/ 	.word	0x000000ff
        /*0924*/ 	.word	0x00000000
        /*0928*/ 	.short	0x0101
        /*092a*/ 	.byte	0x04
	.zero		1


	//   ....[127]....
        /*092c*/ 	.word	0x0000b650
        /*0930*/ 	.word	0x00000002
        /*0934*/ 	.word	0x00000000
        /*0938*/ 	.short	0x0101
        /*093a*/ 	.byte	0xff
	.zero		1


	//   ....[128]....
        /*093c*/ 	.word	0x0000b910
        /*0940*/ 	.word	0x000000ff
        /*0944*/ 	.word	0x00000000
        /*0948*/ 	.short	0x0101
        /*094a*/ 	.byte	0x04
	.zero		1


	//   ....[129]....
        /*094c*/ 	.word	0x0000b930
        /*0950*/ 	.word	0x00000000
        /*0954*/ 	.word	0x00000100
        /*0958*/ 	.short	0x010a
        /*095a*/ 	.byte	0xff
	.zero		1


	//   ....[130]....
        /*095c*/ 	.word	0x0000b990
        /*0960*/ 	.word	0x00000000
        /*0964*/ 	.word	0x00000020
        /*0968*/ 	.short	0x010a
        /*096a*/ 	.byte	0xff
	.zero		1


	//   ....[131]....
        /*096c*/ 	.word	0x0000b9f0
        /*0970*/ 	.word	0x00000000
        /*0974*/ 	.word	0x00000020
        /*0978*/ 	.short	0x010a
        /*097a*/ 	.byte	0xff
	.zero		1


	//   ....[132]....
        /*097c*/ 	.word	0x0000ba40
        /*0980*/ 	.word	0x00000003
        /*0984*/ 	.word	0x00000090
        /*0988*/ 	.short	0x010a
        /*098a*/ 	.byte	0xff
	.zero		1


	//   ....[133]....
        /*098c*/ 	.word	0x0000baa0
        /*0990*/ 	.word	0x00000000
        /*0994*/ 	.word	0x00000000
        /*0998*/ 	.short	0x010a
        /*099a*/ 	.byte	0xff
	.zero		1


	//   ....[134]....
        /*099c*/ 	.word	0x0000bb00
        /*09a0*/ 	.word	0x00000000
        /*09a4*/ 	.word	0x00000000
        /*09a8*/ 	.short	0x010a
        /*09aa*/ 	.byte	0xff
	.zero		1


	//   ....[135]....
        /*09ac*/ 	.word	0x0000bb60
        /*09b0*/ 	.word	0x00000000
        /*09b4*/ 	.word	0x00000000
        /*09b8*/ 	.short	0x010a
        /*09ba*/ 	.byte	0xff
	.zero		1


	//   ....[136]....
        /*09bc*/ 	.word	0x0000bbb0
        /*09c0*/ 	.word	0x00000002
        /*09c4*/ 	.word	0x000000f0
        /*09c8*/ 	.short	0x010a
        /*09ca*/ 	.byte	0xff
	.zero		1


	//   ....[137]....
        /*09cc*/ 	.word	0x0000bc10
        /*09d0*/ 	.word	0x00000002
        /*09d4*/ 	.word	0x000000a0
        /*09d8*/ 	.short	0x010a
        /*09da*/ 	.byte	0xff
	.zero		1


	//   ....[138]....
        /*09dc*/ 	.word	0x0000bc60
        /*09e0*/ 	.word	0x00000002
        /*09e4*/ 	.word	0x00000090
        /*09e8*/ 	.short	0x010a
        /*09ea*/ 	.byte	0xff
	.zero		1


	//   ....[139]....
        /*09ec*/ 	.word	0x0000bcc0
        /*09f0*/ 	.word	0x00000000
        /*09f4*/ 	.word	0x000000a0
        /*09f8*/ 	.short	0x010a
        /*09fa*/ 	.byte	0xff
	.zero		1


	//   ....[140]....
        /*09fc*/ 	.word	0x0000bd10
        /*0a00*/ 	.word	0x00000000
        /*0a04*/ 	.word	0x00000090
        /*0a08*/ 	.short	0x010a
        /*0a0a*/ 	.byte	0xff
	.zero		1


	//   ....[141]....
        /*0a0c*/ 	.word	0x0000bd70
        /*0a10*/ 	.word	0x00000003
        /*0a14*/ 	.word	0x000000d0
        /*0a18*/ 	.short	0x010a
        /*0a1a*/ 	.byte	0xff
	.zero		1


	//   ....[142]....
        /*0a1c*/ 	.word	0x0000bdd0
        /*0a20*/ 	.word	0x00000000
        /*0a24*/ 	.word	0x00000000
        /*0a28*/ 	.short	0x010a
        /*0a2a*/ 	.byte	0xff
	.zero		1


	//   ....[143]....
        /*0a2c*/ 	.word	0x0000be30
        /*0a30*/ 	.word	0x00000000
        /*0a34*/ 	.word	0x00000000
        /*0a38*/ 	.short	0x010a
        /*0a3a*/ 	.byte	0xff
	.zero		1


	//   ....[144]....
        /*0a3c*/ 	.word	0x0000be90
        /*0a40*/ 	.word	0x00000000
        /*0a44*/ 	.word	0x00000000
        /*0a48*/ 	.short	0x010a
        /*0a4a*/ 	.byte	0xff
	.zero		1


	//   ....[145]....
        /*0a4c*/ 	.word	0x0000bef0
        /*0a50*/ 	.word	0x00000000
        /*0a54*/ 	.word	0x00000000
        /*0a58*/ 	.short	0x010a
        /*0a5a*/ 	.byte	0xff
	.zero		1


	//   ....[146]....
        /*0a5c*/ 	.word	0x0000bf50
        /*0a60*/ 	.word	0x00000000
        /*0a64*/ 	.word	0x00000000
        /*0a68*/ 	.short	0x010a
        /*0a6a*/ 	.byte	0xff
	.zero		1


	//   ....[147]....
        /*0a6c*/ 	.word	0x0000bfa0
        /*0a70*/ 	.word	0x0000000c
        /*0a74*/ 	.word	0x00000090
        /*0a78*/ 	.short	0x010a
        /*0a7a*/ 	.byte	0xff
	.zero		1


	//   ....[148]....
        /*0a7c*/ 	.word	0x0000c000
        /*0a80*/ 	.word	0x00000000
        /*0a84*/ 	.word	0x00000088
        /*0a88*/ 	.short	0x010a
        /*0a8a*/ 	.byte	0xff
	.zero		1


	//   ....[149]....
        /*0a8c*/ 	.word	0x0000c060
        /*0a90*/ 	.word	0x00000009
        /*0a94*/ 	.word	0x00000060
        /*0a98*/ 	.short	0x010a
        /*0a9a*/ 	.byte	0xff
	.zero		1


	//   ....[150]....
        /*0a9c*/ 	.word	0x0000c0c0
        /*0aa0*/ 	.word	0x00000009
        /*0aa4*/ 	.word	0x00000068
        /*0aa8*/ 	.short	0x010a
        /*0aaa*/ 	.byte	0xff
	.zero		1


	//   ....[151]....
        /*0aac*/ 	.word	0x0000c120
        /*0ab0*/ 	.word	0x00000009
        /*0ab4*/ 	.word	0x00000070
        /*0ab8*/ 	.short	0x010a
        /*0aba*/ 	.byte	0xff
	.zero		1


	//   ....[152]....
        /*0abc*/ 	.word	0x0000c180
        /*0ac0*/ 	.word	0x00000009
        /*0ac4*/ 	.word	0x00000078
        /*0ac8*/ 	.short	0x010a
        /*0aca*/ 	.byte	0xff
	.zero		1


	//   ....[153]....
        /*0acc*/ 	.word	0x0000c1e0
        /*0ad0*/ 	.word	0x00000000
        /*0ad4*/ 	.word	0x00000060
        /*0ad8*/ 	.short	0x010a
        /*0ada*/ 	.byte	0xff
	.zero		1


	//   ....[154]....
        /*0adc*/ 	.word	0x0000c240
        /*0ae0*/ 	.word	0x00000000
        /*0ae4*/ 	.word	0x00000068
        /*0ae8*/ 	.short	0x010a
        /*0aea*/ 	.byte	0xff
	.zero		1


	//   ....[155]....
        /*0aec*/ 	.word	0x0000c2a0
        /*0af0*/ 	.word	0x00000000
        /*0af4*/ 	.word	0x00000070
        /*0af8*/ 	.short	0x010a
        /*0afa*/ 	.byte	0xff
	.zero		1


	//   ....[156]....
        /*0afc*/ 	.word	0x0000c300
        /*0b00*/ 	.word	0x00000000
        /*0b04*/ 	.word	0x00000078
        /*0b08*/ 	.short	0x010a
        /*0b0a*/ 	.byte	0xff
	.zero		1


	//   ....[157]....
        /*0b0c*/ 	.word	0x0000c360
        /*0b10*/ 	.word	0x00000003
        /*0b14*/ 	.word	0x00000060
        /*0b18*/ 	.short	0x010a
        /*0b1a*/ 	.byte	0xff
	.zero		1


	//   ....[158]....
        /*0b1c*/ 	.word	0x0000c3c0
        /*0b20*/ 	.word	0x00000003
        /*0b24*/ 	.word	0x00000068
        /*0b28*/ 	.short	0x010a
        /*0b2a*/ 	.byte	0xff
	.zero		1


	//   ....[159]....
        /*0b2c*/ 	.word	0x0000c420
        /*0b30*/ 	.word	0x00000003
        /*0b34*/ 	.word	0x00000070
        /*0b38*/ 	.short	0x010a
        /*0b3a*/ 	.byte	0xff
	.zero		1


	//   ....[160]....
        /*0b3c*/ 	.word	0x0000c470
        /*0b40*/ 	.word	0x00000003
        /*0b44*/ 	.word	0x00000090
        /*0b48*/ 	.short	0x010a
        /*0b4a*/ 	.byte	0xff
	.zero		1


	//   ....[161]....
        /*0b4c*/ 	.word	0x0000c4d0
        /*0b50*/ 	.word	0x00000000
        /*0b54*/ 	.word	0x00000040
        /*0b58*/ 	.short	0x010a
        /*0b5a*/ 	.byte	0xff
	.zero		1


	//   ....[162]....
        /*0b5c*/ 	.word	0x0000c520
        /*0b60*/ 	.word	0x00000052
        /*0b64*/ 	.word	0x000000b0
        /*0b68*/ 	.short	0x010a
        /*0b6a*/ 	.byte	0xff
	.zero		1


	//   ....[163]....
        /*0b6c*/ 	.word	0x0000c570
        /*0b70*/ 	.word	0x00000003
        /*0b74*/ 	.word	0x00000040
        /*0b78*/ 	.short	0x010a
        /*0b7a*/ 	.byte	0xff
	.zero		1


	//   ....[164]....
        /*0b7c*/ 	.word	0x0000c5c0
        /*0b80*/ 	.word	0x0000005b
        /*0b84*/ 	.word	0x00000040
        /*0b88*/ 	.short	0x010a
        /*0b8a*/ 	.byte	0xff
	.zero		1


	//   ....[165]....
        /*0b8c*/ 	.word	0x0000c610
        /*0b90*/ 	.word	0x0000005d
        /*0b94*/ 	.word	0x00000040
        /*0b98*/ 	.short	0x010a
        /*0b9a*/ 	.byte	0xff
	.zero		1


	//   ....[166]....
        /*0b9c*/ 	.word	0x0000c660
        /*0ba0*/ 	.word	0x0000005d
        /*0ba4*/ 	.word	0x00000040
        /*0ba8*/ 	.short	0x010a
        /*0baa*/ 	.byte	0xff
	.zero		1


	//   ....[167]....
        /*0bac*/ 	.word	0x0000c6b0
        /*0bb0*/ 	.word	0x0000005d
        /*0bb4*/ 	.word	0x00000040
        /*0bb8*/ 	.short	0x010a
        /*0bba*/ 	.byte	0xff
	.zero		1


	//   ....[168]....
        /*0bbc*/ 	.word	0x0000c700
        /*0bc0*/ 	.word	0x0000005d
        /*0bc4*/ 	.word	0x00000040
        /*0bc8*/ 	.short	0x010a
        /*0bca*/ 	.byte	0xff
	.zero		1


	//   ....[169]....
        /*0bcc*/ 	.word	0x0000c750
        /*0bd0*/ 	.word	0x0000005d
        /*0bd4*/ 	.word	0x00000040
        /*0bd8*/ 	.short	0x010a
        /*0bda*/ 	.byte	0xff
	.zero		1


	//----- nvinfo : EIATTR_NUM_MBARRIERS
	.align		4
.L_47:
        /*0bdc*/ 	.byte	0x03, 0x38
        /*0bde*/ 	.short	0x0022


	//----- nvinfo : EIATTR_EXIT_INSTR_OFFSETS
	.align		4
        /*0be0*/ 	.byte	0x04, 0x1c
        /*0be2*/ 	.short	(.L_49 - .L_48)


	//   ....[0]....
.L_48:
        /*0be4*/ 	.word	0x00002bc0


	//   ....[1]....
        /*0be8*/ 	.word	0x000030d0


	//   ....[2]....
        /*0bec*/ 	.word	0x00003130


	//   ....[3]....
        /*0bf0*/ 	.word	0x000040b0


	//   ....[4]....
        /*0bf4*/ 	.word	0x00005820


	//   ....[5]....
        /*0bf8*/ 	.word	0x00005860


	//   ....[6]....
        /*0bfc*/ 	.word	0x0000b7f0


	//   ....[7]....
        /*0c00*/ 	.word	0x0000b870


	//   ....[8]....
        /*0c04*/ 	.word	0x0000b8a0


	//   ....[9]....
        /*0c08*/ 	.word	0x0000b920


	//----- nvinfo : EIATTR_MAX_THREADS
	.align		4
.L_49:
        /*0c0c*/ 	.byte	0x04, 0x05
        /*0c0e*/ 	.short	(.L_51 - .L_50)
.L_50:
        /*0c10*/ 	.word	0x00000100
        /*0c14*/ 	.word	0x00000001
        /*0c18*/ 	.word	0x00000001


	//----- nvinfo : EIATTR_CRS_STACK_SIZE
	.align		4
.L_51:
        /*0c1c*/ 	.byte	0x04, 0x1e
        /*0c1e*/ 	.short	(.L_53 - .L_52)
.L_52:
        /*0c20*/ 	.word	0x00000000


	//----- nvinfo : EIATTR_CBANK_PARAM_SIZE
	.align		4
.L_53:
        /*0c24*/ 	.byte	0x03, 0x19
        /*0c26*/ 	.short	0x0800


	//----- nvinfo : EIATTR_PARAM_CBANK
	.align		4
        /*0c28*/ 	.byte	0x04, 0x0a
        /*0c2a*/ 	.short	(.L_55 - .L_54)
	.align		4
.L_54:
        /*0c2c*/ 	.word	index@(.nv.constant0._ZN7cutlass13device_kernelINS_4gemm6kernel13GemmUniversalIN4cute5tupleIJiiiiEEENS1_10collective13CollectiveMmaINS1_35MainloopSm100TmaUmmaWarpSpecializedILi4ELi2ELi4ENS5_IJNS4_1CILi4EEENSA_ILi2EEENSA_ILi1EEEEEEEENS5_IJNSA_ILi64EEENSA_ILi256EEENSA_ILi32EEEEEENS_10tfloat32_tENS5_IJlSD_lEEESK_SL_NS4_8TiledMMAINS4_8MMA_AtomIJNS4_17SM100_MMA_TF32_SSISK_SK_fLi64ELi256ELNS4_4UMMA5MajorE0ELSQ_0ELNSP_7ScaleInE0ELSR_0EEEEEENS4_6LayoutINS5_IJSD_SD_SD_EEENS5_IJNSA_ILi0EEESW_SW_EEEEENS5_IJNS4_10UnderscoreESZ_SZ_EEEEENS4_23SM90_TMA_LOAD_MULTICASTENS4_14ComposedLayoutINS4_7SwizzleILi3ELi4ELi3EEENS4_18smem_ptr_flag_bitsILi32EEENSU_INS5_IJNSA_ILi8EEESI_EEENS5_IJSI_SD_EEEEEEEvNS4_8identityES12_S1C_vS1D_EENS_8epilogue10collective18CollectiveEpilogueINS1F_23Sm100TmaWarpSpecializedILi4ELi2ELi16ELb1ELb0EEEJSJ_NS5_IJNSU_ISG_SD_EENSU_ISI_SD_EEEEESK_SL_SK_SL_NS1F_6fusion15FusionCallbacksIS1J_NS1N_17LinearCombinationISK_fSK_fLNS_15FloatRoundStyleE2EEESJ_S1M_JEEENS4_5SM1004TMEM4LOAD26SM100_TMEM_LOAD_16dp128b8xENS4_13SM90_TMA_LOADES1C_NS4_17SM75_U32x4_LDSM_NENS4_14SM90_TMA_STOREES1C_NS4_17SM90_U32x4_STSM_NENS4_39AutoVectorizingCopyWithAssumedAlignmentILi128EEEEEEvvEEEEvNT_6ParamsE)
        /*0c30*/ 	.short	0x0380
        /*0c32*/ 	.short	0x0800


	//----- nvinfo : EIATTR_SW_WAR
	.align		4
.L_55:
        /*0c34*/ 	.byte	0x04, 0x36
        /*0c36*/ 	.short	(.L_57 - .L_56)
.L_56:
        /*0c38*/ 	.word	0x00000008
.L_57:


//--------------------- .nv.callgraph             --------------------------
	.section	.nv.callgraph,"",@"SHT_CUDA_CALLGRAPH"
	.align	4
	.sectionentsize	8
	.align		4
        /*0000*/ 	.word	0x00000000
	.align		4
        /*0004*/ 	.word	0xffffffff
	.align		4
        /*0008*/ 	.word	index@(_ZN7cutlass13device_kernelINS_4gemm6kernel13GemmUniversalIN4cute5tupleIJiiiiEEENS1_10collective13CollectiveMmaINS1_35MainloopSm100TmaUmmaWarpSpecializedILi4ELi2ELi4ENS5_IJNS4_1CILi4EEENSA_ILi2EEENSA_ILi1EEEEEEEENS5_IJNSA_ILi64EEENSA_ILi256EEENSA_ILi32EEEEEENS_10tfloat32_tENS5_IJlSD_lEEESK_SL_NS4_8TiledMMAINS4_8MMA_AtomIJNS4_17SM100_MMA_TF32_SSISK_SK_fLi64ELi256ELNS4_4UMMA5MajorE0ELSQ_0ELNSP_7ScaleInE0ELSR_0EEEEEENS4_6LayoutINS5_IJSD_SD_SD_EEENS5_IJNSA_ILi0EEESW_SW_EEEEENS5_IJNS4_10UnderscoreESZ_SZ_EEEEENS4_23SM90_TMA_LOAD_MULTICASTENS4_14ComposedLayoutINS4_7SwizzleILi3ELi4ELi3EEENS4_18smem_ptr_flag_bitsILi32EEENSU_INS5_IJNSA_ILi8EEESI_EEENS5_IJSI_SD_EEEEEEEvNS4_8identityES12_S1C_vS1D_EENS_8epilogue10collective18CollectiveEpilogueINS1F_23Sm100TmaWarpSpecializedILi4ELi2ELi16ELb1ELb0EEEJSJ_NS5_IJNSU_ISG_SD_EENSU_ISI_SD_EEEEESK_SL_SK_SL_NS1F_6fusion15FusionCallbacksIS1J_NS1N_17LinearCombinationISK_fSK_fLNS_15FloatRoundStyleE2EEESJ_S1M_JEEENS4_5SM1004TMEM4LOAD26SM100_TMEM_LOAD_16dp128b8xENS4_13SM90_TMA_LOADES1C_NS4_17SM75_U32x4_LDSM_NENS4_14SM90_TMA_STOREES1C_NS4_17SM90_U32x4_STSM_NENS4_39AutoVectorizingCopyWithAssumedAlignmentILi128EEEEEEvvEEEEvNT_6ParamsE)
	.align		4
        /*000c*/ 	.word	index@(__assertfail)
	.align		4
        /*0010*/ 	.word	0x00000000
	.align		4
        /*0014*/ 	.word	0xfffffffe
	.align		4
        /*0018*/ 	.word	0x00000000
	.align		4
        /*001c*/ 	.word	0xfffffffd
	.align		4
        /*0020*/ 	.word	0x00000000
	.align		4
        /*0024*/ 	.word	0xfffffffc


//--------------------- .nv.constant4             --------------------------
	.section	.nv.constant4,"a",@progbits
	.align	8
	.align		8
.nv.constant4:
        /*0000*/ 	.dword	__assertfail
	.align		8
        /*0008*/ 	.dword	__unnamed_1
	.align		8
        /*0010*/ 	.dword	__unnamed_2
	.align		8
        /*0018*/ 	.dword	_ZN40_INTERNAL_ba46c354_4_k_cu_9ed4ed5f_317764cuda3std3__45__cpo5beginE
	.align		8
        /*0020*/ 	.dword	_ZN40_INTERNAL_ba46c354_4_k_cu_9ed4ed5f_317764cuda3std3__45__cpo3endE
	.align		8
        /*0028*/ 	.dword	_ZN40_INTERNAL_ba46c354_4_k_cu_9ed4ed5f_317764cuda3std3__45__cpo6cbeginE
	.align		8
        /*0030*/ 	.dword	_ZN40_INTERNAL_ba46c354_4_k_cu_9ed4ed5f_317764cuda3std3__45__cpo4cendE
	.align		8
        /*0038*/ 	.dword	_ZN40_INTERNAL_ba46c354_4_k_cu_9ed4ed5f_317764cuda3std3__442_GLOBAL__N__ba46c354_4_k_cu_9ed4ed5f_317766ignoreE
	.align		8
        /*0040*/ 	.dword	_ZN40_INTERNAL_ba46c354_4_k_cu_9ed4ed5f_317764cuda3std3__419piecewise_constructE
	.align		8
        /*0048*/ 	.dword	_ZN40_INTERNAL_ba46c354_4_k_cu_9ed4ed5f_317764cuda3std3__48in_placeE
	.align		8
        /*0050*/ 	.dword	_ZN40_INTERNAL_ba46c354_4_k_cu_9ed4ed5f_317764cuda3std6ranges3__45__cpo4swapE
	.align		8
        /*0058*/ 	.dword	_ZN40_INTERNAL_ba46c354_4_k_cu_9ed4ed5f_317764cuda3std6ranges3__45__cpo9iter_moveE
	.align		8
        /*0060*/ 	.dword	_ZN40_INTERNAL_ba46c354_4_k_cu_9ed4ed5f_317764cute7productE
	.align		8
        /*0068*/ 	.dword	_ZN40_INTERNAL_ba46c354_4_k_cu_9ed4ed5f_317764cute1_E
	.align		8
        /*0070*/ 	.dword	$str$25
	.align		8
        /*0078*/ 	.dword	$str$26
	.align		8
        /*0080*/ 	.dword	$str$27
	.align		8
        /*0088*/ 	.dword	$str$28


//--------------------- .text._ZN7cutlass13device_kernelINS_4gemm6kernel13GemmUniversalIN4cute5tupleIJiiiiEEENS1_10collective13CollectiveMmaINS1_35MainloopSm100TmaUmmaWarpSpecializedILi4ELi2ELi4ENS5_IJNS4_1CILi4EEENSA_ILi2EEENSA_ILi1EEEEEEEENS5_IJNSA_ILi64EEENSA_ILi256EEENSA_ILi32EEEEEENS_10tfloat32_tENS5_IJlSD_lEEESK_SL_NS4_8TiledMMAINS4_8MMA_AtomIJNS4_17SM100_MMA_TF32_SSISK_SK_fLi64ELi256ELNS4_4UMMA5MajorE0ELSQ_0ELNSP_7ScaleInE0ELSR_0EEEEEENS4_6LayoutINS5_IJSD_SD_SD_EEENS5_IJNSA_ILi0EEESW_SW_EEEEENS5_IJNS4_10UnderscoreESZ_SZ_EEEEENS4_23SM90_TMA_LOAD_MULTICASTENS4_14ComposedLayoutINS4_7SwizzleILi3ELi4ELi3EEENS4_18smem_ptr_flag_bitsILi32EEENSU_INS5_IJNSA_ILi8EEESI_EEENS5_IJSI_SD_EEEEEEEvNS4_8identityES12_S1C_vS1D_EENS_8epilogue10collective18CollectiveEpilogueINS1F_23Sm100TmaWarpSpecializedILi4ELi2ELi16ELb1ELb0EEEJSJ_NS5_IJNSU_ISG_SD_EENSU_ISI_SD_EEEEESK_SL_SK_SL_NS1F_6fusion15FusionCallbacksIS1J_NS1N_17LinearCombinationISK_fSK_fLNS_15FloatRoundStyleE2EEESJ_S1M_JEEENS4_5SM1004TMEM4LOAD26SM100_TMEM_LOAD_16dp128b8xENS4_13SM90_TMA_LOADES1C_NS4_17SM75_U32x4_LDSM_NENS4_14SM90_TMA_STOREES1C_NS4_17SM90_U32x4_STSM_NENS4_39AutoVectorizingCopyWithAssumedAlignmentILi128EEEEEEvvEEEEvNT_6ParamsE --------------------------
	.section	.text._ZN7cutlass13device_kernelINS_4gemm6kernel13GemmUniversalIN4cute5tupleIJiiiiEEENS1_10collective13CollectiveMmaINS1_35MainloopSm100TmaUmmaWarpSpecializedILi4ELi2ELi4ENS5_IJNS4_1CILi4EEENSA_ILi2EEENSA_ILi1EEEEEEEENS5_IJNSA_ILi64EEENSA_ILi256EEENSA_ILi32EEEEEENS_10tfloat32_tENS5_IJlSD_lEEESK_SL_NS4_8TiledMMAINS4_8MMA_AtomIJNS4_17SM100_MMA_TF32_SSISK_SK_fLi64ELi256ELNS4_4UMMA5MajorE0ELSQ_0ELNSP_7ScaleInE0ELSR_0EEEEEENS4_6LayoutINS5_IJSD_SD_SD_EEENS5_IJNSA_ILi0EEESW_SW_EEEEENS5_IJNS4_10UnderscoreESZ_SZ_EEEEENS4_23SM90_TMA_LOAD_MULTICASTENS4_14ComposedLayoutINS4_7SwizzleILi3ELi4ELi3EEENS4_18smem_ptr_flag_bitsILi32EEENSU_INS5_IJNSA_ILi8EEESI_EEENS5_IJSI_SD_EEEEEEEvNS4_8identityES12_S1C_vS1D_EENS_8epilogue10collective18CollectiveEpilogueINS1F_23Sm100TmaWarpSpecializedILi4ELi2ELi16ELb1ELb0EEEJSJ_NS5_IJNSU_ISG_SD_EENSU_ISI_SD_EEEEESK_SL_SK_SL_NS1F_6fusion15FusionCallbacksIS1J_NS1N_17LinearCombinationISK_fSK_fLNS_15FloatRoundStyleE2EEESJ_S1M_JEEENS4_5SM1004TMEM4LOAD26SM100_TMEM_LOAD_16dp128b8xENS4_13SM90_TMA_LOADES1C_NS4_17SM75_U32x4_LDSM_NENS4_14SM90_TMA_STOREES1C_NS4_17SM90_U32x4_STSM_NENS4_39AutoVectorizingCopyWithAssumedAlignmentILi128EEEEEEvvEEEEvNT_6ParamsE,"ax",@progbits
	.align	128
.text._ZN7cutlass13device_kernelINS_4gemm6kernel13GemmUniversalIN4cute5tupleIJiiiiEEENS1_10collective13CollectiveMmaINS1_35MainloopSm100TmaUmmaWarpSpecializedILi4ELi2ELi4ENS5_IJNS4_1CILi4EEENSA_ILi2EEENSA_ILi1EEEEEEEENS5_IJNSA_ILi64EEENSA_ILi256EEENSA_ILi32EEEEEENS_10tfloat32_tENS5_IJlSD_lEEESK_SL_NS4_8TiledMMAINS4_8MMA_AtomIJNS4_17SM100_MMA_TF32_SSISK_SK_fLi64ELi256ELNS4_4UMMA5MajorE0ELSQ_0ELNSP_7ScaleInE0ELSR_0EEEEEENS4_6LayoutINS5_IJSD_SD_SD_EEENS5_IJNSA_ILi0EEESW_SW_EEEEENS5_IJNS4_10UnderscoreESZ_SZ_EEEEENS4_23SM90_TMA_LOAD_MULTICASTENS4_14ComposedLayoutINS4_7SwizzleILi3ELi4ELi3EEENS4_18smem_ptr_flag_bitsILi32EEENSU_INS5_IJNSA_ILi8EEESI_EEENS5_IJSI_SD_EEEEEEEvNS4_8identityES12_S1C_vS1D_EENS_8epilogue10collective18CollectiveEpilogueINS1F_23Sm100TmaWarpSpecializedILi4ELi2ELi16ELb1ELb0EEEJSJ_NS5_IJNSU_ISG_SD_EENSU_ISI_SD_EEEEESK_SL_SK_SL_NS1F_6fusion15FusionCallbacksIS1J_NS1N_17LinearCombinationISK_fSK_fLNS_15FloatRoundStyleE2EEESJ_S1M_JEEENS4_5SM1004TMEM4LOAD26SM100_TMEM_LOAD_16dp128b8xENS4_13SM90_TMA_LOADES1C_NS4_17SM75_U32x4_LDSM_NENS4_14SM90_TMA_STOREES1C_NS4_17SM90_U32x4_STSM_NENS4_39AutoVectorizingCopyWithAssumedAlignmentILi128EEEEEEvvEEEEvNT_6ParamsE:
        .type           _ZN7cutlass13device_kernelINS_4gemm6kernel13GemmUniversalIN4cute5tupleIJiiiiEEENS1_10collective13CollectiveMmaINS1_35MainloopSm100TmaUmmaWarpSpecializedILi4ELi2ELi4ENS5_IJNS4_1CILi4EEENSA_ILi2EEENSA_ILi1EEEEEEEENS5_IJNSA_ILi64EEENSA_ILi256EEENSA_ILi32EEEEEENS_10tfloat32_tENS5_IJlSD_lEEESK_SL_NS4_8TiledMMAINS4_8MMA_AtomIJNS4_17SM100_MMA_TF32_SSISK_SK_fLi64ELi256ELNS4_4UMMA5MajorE0ELSQ_0ELNSP_7ScaleInE0ELSR_0EEEEEENS4_6LayoutINS5_IJSD_SD_SD_EEENS5_IJNSA_ILi0EEESW_SW_EEEEENS5_IJNS4_10UnderscoreESZ_SZ_EEEEENS4_23SM90_TMA_LOAD_MULTICASTENS4_14ComposedLayoutINS4_7SwizzleILi3ELi4ELi3EEENS4_18smem_ptr_flag_bitsILi32EEENSU_INS5_IJNSA_ILi8EEESI_EEENS5_IJSI_SD_EEEEEEEvNS4_8identityES12_S1C_vS1D_EENS_8epilogue10collective18CollectiveEpilogueINS1F_23Sm100TmaWarpSpecializedILi4ELi2ELi16ELb1ELb0EEEJSJ_NS5_IJNSU_ISG_SD_EENSU_ISI_SD_EEEEESK_SL_SK_SL_NS1F_6fusion15FusionCallbacksIS1J_NS1N_17LinearCombinationISK_fSK_fLNS_15FloatRoundStyleE2EEESJ_S1M_JEEENS4_5SM1004TMEM4LOAD26SM100_TMEM_LOAD_16dp128b8xENS4_13SM90_TMA_LOADES1C_NS4_17SM75_U32x4_LDSM_NENS4_14SM90_TMA_STOREES1C_NS4_17SM90_U32x4_STSM_NENS4_39AutoVectorizingCopyWithAssumedAlignmentILi128EEEEEEvvEEEEvNT_6ParamsE,@function
        .size           _ZN7cutlass13device_kernelINS_4gemm6kernel13GemmUniversalIN4cute5tupleIJiiiiEEENS1_10collective13CollectiveMmaINS1_35MainloopSm100TmaUmmaWarpSpecializedILi4ELi2ELi4ENS5_IJNS4_1CILi4EEENSA_ILi2EEENSA_ILi1EEEEEEEENS5_IJNSA_ILi64EEENSA_ILi256EEENSA_ILi32EEEEEENS_10tfloat32_tENS5_IJlSD_lEEESK_SL_NS4_8TiledMMAINS4_8MMA_AtomIJNS4_17SM100_MMA_TF32_SSISK_SK_fLi64ELi256ELNS4_4UMMA5MajorE0ELSQ_0ELNSP_7ScaleInE0ELSR_0EEEEEENS4_6LayoutINS5_IJSD_SD_SD_EEENS5_IJNSA_ILi0EEESW_SW_EEEEENS5_IJNS4_10UnderscoreESZ_SZ_EEEEENS4_23SM90_TMA_LOAD_MULTICASTENS4_14ComposedLayoutINS4_7SwizzleILi3ELi4ELi3EEENS4_18smem_ptr_flag_bitsILi32EEENSU_INS5_IJNSA_ILi8EEESI_EEENS5_IJSI_SD_EEEEEEEvNS4_8identityES12_S1C_vS1D_EENS_8epilogue10collective18CollectiveEpilogueINS1F_23Sm100TmaWarpSpecializedILi4ELi2ELi16ELb1ELb0EEEJSJ_NS5_IJNSU_ISG_SD_EENSU_ISI_SD_EEEEESK_SL_SK_SL_NS1F_6fusion15FusionCallbacksIS1J_NS1N_17LinearCombinationISK_fSK_fLNS_15FloatRoundStyleE2EEESJ_S1M_JEEENS4_5SM1004TMEM4LOAD26SM100_TMEM_LOAD_16dp128b8xENS4_13SM90_TMA_LOADES1C_NS4_17SM75_U32x4_LDSM_NENS4_14SM90_TMA_STOREES1C_NS4_17SM90_U32x4_STSM_NENS4_39AutoVectorizingCopyWithAssumedAlignmentILi128EEEEEEvvEEEEvNT_6ParamsE,(.L_x_227 - _ZN7cutlass13device_kernelINS_4gemm6kernel13GemmUniversalIN4cute5tupleIJiiiiEEENS1_10collective13CollectiveMmaINS1_35MainloopSm100TmaUmmaWarpSpecializedILi4ELi2ELi4ENS5_IJNS4_1CILi4EEENSA_ILi2EEENSA_ILi1EEEEEEEENS5_IJNSA_ILi64EEENSA_ILi256EEENSA_ILi32EEEEEENS_10tfloat32_tENS5_IJlSD_lEEESK_SL_NS4_8TiledMMAINS4_8MMA_AtomIJNS4_17SM100_MMA_TF32_SSISK_SK_fLi64ELi256ELNS4_4UMMA5MajorE0ELSQ_0ELNSP_7ScaleInE0ELSR_0EEEEEENS4_6LayoutINS5_IJSD_SD_SD_EEENS5_IJNSA_ILi0EEESW_SW_EEEEENS5_IJNS4_10UnderscoreESZ_SZ_EEEEENS4_23SM90_TMA_LOAD_MULTICASTENS4_14ComposedLayoutINS4_7SwizzleILi3ELi4ELi3EEENS4_18smem_ptr_flag_bitsILi32EEENSU_INS5_IJNSA_ILi8EEESI_EEENS5_IJSI_SD_EEEEEEEvNS4_8identityES12_S1C_vS1D_EENS_8epilogue10collective18CollectiveEpilogueINS1F_23Sm100TmaWarpSpecializedILi4ELi2ELi16ELb1ELb0EEEJSJ_NS5_IJNSU_ISG_SD_EENSU_ISI_SD_EEEEESK_SL_SK_SL_NS1F_6fusion15FusionCallbacksIS1J_NS1N_17LinearCombinationISK_fSK_fLNS_15FloatRoundStyleE2EEESJ_S1M_JEEENS4_5SM1004TMEM4LOAD26SM100_TMEM_LOAD_16dp128b8xENS4_13SM90_TMA_LOADES1C_NS4_17SM75_U32x4_LDSM_NENS4_14SM90_TMA_STOREES1C_NS4_17SM90_U32x4_STSM_NENS4_39AutoVectorizingCopyWithAssumedAlignmentILi128EEEEEEvvEEEEvNT_6ParamsE)
        .other          _ZN7cutlass13device_kernelINS_4gemm6kernel13GemmUniversalIN4cute5tupleIJiiiiEEENS1_10collective13CollectiveMmaINS1_35MainloopSm100TmaUmmaWarpSpecializedILi4ELi2ELi4ENS5_IJNS4_1CILi4EEENSA_ILi2EEENSA_ILi1EEEEEEEENS5_IJNSA_ILi64EEENSA_ILi256EEENSA_ILi32EEEEEENS_10tfloat32_tENS5_IJlSD_lEEESK_SL_NS4_8TiledMMAINS4_8MMA_AtomIJNS4_17SM100_MMA_TF32_SSISK_SK_fLi64ELi256ELNS4_4UMMA5MajorE0ELSQ_0ELNSP_7ScaleInE0ELSR_0EEEEEENS4_6LayoutINS5_IJSD_SD_SD_EEENS5_IJNSA_ILi0EEESW_SW_EEEEENS5_IJNS4_10UnderscoreESZ_SZ_EEEEENS4_23SM90_TMA_LOAD_MULTICASTENS4_14ComposedLayoutINS4_7SwizzleILi3ELi4ELi3EEENS4_18smem_ptr_flag_bitsILi32EEENSU_INS5_IJNSA_ILi8EEESI_EEENS5_IJSI_SD_EEEEEEEvNS4_8identityES12_S1C_vS1D_EENS_8epilogue10collective18CollectiveEpilogueINS1F_23Sm100TmaWarpSpecializedILi4ELi2ELi16ELb1ELb0EEEJSJ_NS5_IJNSU_ISG_SD_EENSU_ISI_SD_EEEEESK_SL_SK_SL_NS1F_6fusion15FusionCallbacksIS1J_NS1N_17LinearCombinationISK_fSK_fLNS_15FloatRoundStyleE2EEESJ_S1M_JEEENS4_5SM1004TMEM4LOAD26SM100_TMEM_LOAD_16dp128b8xENS4_13SM90_TMA_LOADES1C_NS4_17SM75_U32x4_LDSM_NENS4_14SM90_TMA_STOREES1C_NS4_17SM90_U32x4_STSM_NENS4_39AutoVectorizingCopyWithAssumedAlignmentILi128EEEEEEvvEEEEvNT_6ParamsE,@"STO_CUDA_ENTRY STV_DEFAULT"
_ZN7cutlass13device_kernelINS_4gemm6kernel13GemmUniversalIN4cute5tupleIJiiiiEEENS1_10collective13CollectiveMmaINS1_35MainloopSm100TmaUmmaWarpSpecializedILi4ELi2ELi4ENS5_IJNS4_1CILi4EEENSA_ILi2EEENSA_ILi1EEEEEEEENS5_IJNSA_ILi64EEENSA_ILi256EEENSA_ILi32EEEEEENS_10tfloat32_tENS5_IJlSD_lEEESK_SL_NS4_8TiledMMAINS4_8MMA_AtomIJNS4_17SM100_MMA_TF32_SSISK_SK_fLi64ELi256ELNS4_4UMMA5MajorE0ELSQ_0ELNSP_7ScaleInE0ELSR_0EEEEEENS4_6LayoutINS5_IJSD_SD_SD_EEENS5_IJNSA_ILi0EEESW_SW_EEEEENS5_IJNS4_10UnderscoreESZ_SZ_EEEEENS4_23SM90_TMA_LOAD_MULTICASTENS4_14ComposedLayoutINS4_7SwizzleILi3ELi4ELi3EEENS4_18smem_ptr_flag_bitsILi32EEENSU_INS5_IJNSA_ILi8EEESI_EEENS5_IJSI_SD_EEEEEEEvNS4_8identityES12_S1C_vS1D_EENS_8epilogue10collective18CollectiveEpilogueINS1F_23Sm100TmaWarpSpecializedILi4ELi2ELi16ELb1ELb0EEEJSJ_NS5_IJNSU_ISG_SD_EENSU_ISI_SD_EEEEESK_SL_SK_SL_NS1F_6fusion15FusionCallbacksIS1J_NS1N_17LinearCombinationISK_fSK_fLNS_15FloatRoundStyleE2EEESJ_S1M_JEEENS4_5SM1004TMEM4LOAD26SM100_TMEM_LOAD_16dp128b8xENS4_13SM90_TMA_LOADES1C_NS4_17SM75_U32x4_LDSM_NENS4_14SM90_TMA_STOREES1C_NS4_17SM90_U32x4_STSM_NENS4_39AutoVectorizingCopyWithAssumedAlignmentILi128EEEEEEvvEEEEvNT_6ParamsE:
[----:B------:R-:W1:Y:S01]  /*0000*/  LDC R1, c[0x0][0x37c] ;  /* 0x0000df00ff017b82 */ /* 0x000e620000000800 */
[----:B------:R-:W2:Y:S01]  /*0010*/  S2R R75, SR_TID.X ;  /* 0x00000000004b7919 */ /* 0x000ea20000002100 */
[----:B------:R-:W3:Y:S01]  /*0020*/  LDCU.64 UR8, c[0x0][0x890] ;  /* 0x00011200ff0877ac */ /* 0x000ee20008000a00 */
[----:B------:R-:W-:Y:S02]  /*0030*/  PRMT R63, RZ, 0x7610, R63 ;  /* 0x00007610ff3f7816 */ /* 0x000fe4000000003f */
[----:B------:R-:W-:Y:S01]  /*0040*/  ELECT P3, URZ, PT ;  /* 0x0000000000ff782f */ /* 0x000fe20003860000 */
[----:B---3--:R-:W-:-:S04]  /*0050*/  UISETP.NE.U32.AND UP0, UPT, UR8, URZ, UPT ;  /* 0x000000ff0800728c */ /* 0x008fc8000bf05070 */
[----:B------:R-:W-:Y:S01]  /*0060*/  UISETP.NE.AND.EX UP0, UPT, UR9, URZ, UPT, UP0 ;  /* 0x000000ff0900728c */ /* 0x000fe2000bf05300 */
[----:B--2---:R-:W-:-:S05]  /*0070*/  SHF.R.U32.HI R64, RZ, 0x5, R75 ;  /* 0x00000005ff407819 */ /* 0x004fca000001164b */
[----:B------:R-:W2:Y:S02]  /*0080*/  SHFL.IDX PT, R0, R64, RZ, 0x1f ;  /* 0x00001fff40007589 */ /* 0x000ea400000e0000 */
[----:B--2---:R-:W-:Y:S01]  /*0090*/  R2UR UR17, R0 ;  /* 0x00000000001172ca */ /* 0x004fe200000e0000 */
[----:B-1----:R-:W-:-:S14]  /*00a0*/  BRA.U UP0, `(.L_x_0) ;  /* 0x0000000100307547 */ /* 0x002fdc000b800000 */
[----:B------:R-:W1:Y:S02]  /*00b0*/  LDCU.64 UR4, c[0x0][0x888] ;  /* 0x00011100ff0477ac */ /* 0x000e640008000a00 */
[----:B-1----:R-:W-:-:S04]  /*00c0*/  UISETP.NE.U32.AND UP0, UPT, UR4, URZ, UPT ;  /* 0x000000ff0400728c */ /* 0x002fc8000bf05070 */
[----:B------:R-:W-:-:S09]  /*00d0*/  UISETP.NE.AND.EX UP0, UPT, UR5, URZ, UPT, UP0 ;  /* 0x000000ff0500728c */ /* 0x000fd2000bf05300 */
[----:B------:R-:W-:Y:S05]  /*00e0*/  BRA.U !UP0, `(.L_x_1) ;  /* 0x0000000108147547 */ /* 0x000fea000b800000 */
[----:B------:R-:W1:Y:S01]  /*00f0*/  LDC.64 R2, c[0x0][0x888] ;  /* 0x00022200ff027b82 */ /* 0x000e620000000a00 */
[----:B------:R-:W1:Y:S02]  /*0100*/  LDCU.64 UR4, c[0x0][0x358] ;  /* 0x00006b00ff0477ac */ /* 0x000e640008000a00 */
[----:B-1----:R1:W5:Y:S01]  /*0110*/  LDG.E R27, desc[UR4][R2.64] ;  /* 0x00000004021b7981 */ /* 0x002362000c1e1900 */
[----:B------:R-:W-:Y:S01]  /*0120*/  HFMA2 R63, -RZ, RZ, 0, 5.9604644775390625e-08 ;  /* 0x00000001ff3f7431 */ /* 0x000fe200000001ff */
[----:B------:R-:W-:Y:S05]  /*0130*/  BRA `(.L_x_0) ;  /* 0x00000000000c7947 */ /* 0x000fea0003800000 */
.L_x_1:
[----:B------:R-:W1:Y:S01]  /*0140*/  LDCU UR4, c[0x0][0x880] ;  /* 0x00011000ff0477ac */ /* 0x000e620008000800 */
[----:B------:R-:W-:Y:S01]  /*0150*/  HFMA2 R63, -RZ, RZ, 0, 5.9604644775390625e-08 ;  /* 0x00000001ff3f7431 */ /* 0x000fe200000001ff */
[----:B-1----:R-:W-:-:S07]  /*0160*/  MOV R27, UR4 ;  /* 0x00000004001b7c02 */ /* 0x002fce0008000f00 */
.L_x_0:
[----:B------:R-:W2:Y:S02]  /*0170*/  LDCU.64 UR4, c[0x0][0x8b0] ;  /* 0x00011600ff0477ac */ /* 0x000ea40008000a00 */
[----:B--2---:R-:W-:-:S04]  /*0180*/  UISETP.NE.U32.AND UP0, UPT, UR4, URZ, UPT ;  /* 0x000000ff0400728c */ /* 0x004fc8000bf05070 */
[----:B------:R-:W-:-:S09]  /*0190*/  UISETP.NE.AND.EX UP0, UPT, UR5, URZ, UPT, UP0 ;  /* 0x000000ff0500728c */ /* 0x000fd2000bf05300 */
[----:B------:R-:W-:Y:S05]  /*01a0*/  BRA.U UP0, `(.L_x_2) ;  /* 0x0000000100287547 */ /* 0x000fea000b800000 */
[----:B------:R-:W2:Y:S02]  /*01b0*/  LDCU.64 UR4, c[0x0][0x8a8] ;  /* 0x00011500ff0477ac */ /* 0x000ea40008000a00 */
[----:B--2---:R-:W-:-:S04]  /*01c0*/  UISETP.NE.U32.AND UP0, UPT, UR4, URZ, UPT ;  /* 0x000000ff0400728c */ /* 0x004fc8000bf05070 */
[----:B------:R-:W-:-:S09]  /*01d0*/  UISETP.NE.AND.EX UP0, UPT, UR5, URZ, UPT, UP0 ;  /* 0x000000ff0500728c */ /* 0x000fd2000bf05300 */
[----:B------:R-:W-:Y:S05]  /*01e0*/  BRA.U !UP0, `(.L_x_3) ;  /* 0x0000000108107547 */ /* 0x000fea000b800000 */
[----:B------:R-:W2:Y:S01]  /*01f0*/  LDC.64 R24, c[0x0][0x8a8] ;  /* 0x00022a00ff187b82 */ /* 0x000ea20000000a00 */
[----:B------:R-:W2:Y:S02]  /*0200*/  LDCU.64 UR4, c[0x0][0x358] ;  /* 0x00006b00ff0477ac */ /* 0x000ea40008000a00 */
[----:B--2---:R2:W5:Y:S01]  /*0210*/  LDG.E R24, desc[UR4][R24.64] ;  /* 0x0000000418187981 */ /* 0x004562000c1e1900 */
[----:B------:R-:W-:Y:S05]  /*0220*/  BRA `(.L_x_2) ;  /* 0x0000000000087947 */ /* 0x000fea0003800000 */
.L_x_3:
[----:B------:R-:W2:Y:S02]  /*0230*/  LDCU UR4, c[0x0][0x8a0] ;  /* 0x00011400ff0477ac */ /* 0x000ea40008000800 */
[----:B--2---:R-:W-:Y:S02]  /*0240*/  MOV R24, UR4 ;  /* 0x0000000400187c02 */ /* 0x004fe40008000f00 */
.L_x_2:
[----:B------:R-:W-:Y:S01]  /*0250*/  IMAD.U32 R0, RZ, RZ, UR17 ;  /* 0x00000011ff007e24 */ /* 0x000fe2000f8e00ff */
[----:B------:R-:W-:Y:S04]  /*0260*/  BSSY.RECONVERGENT B0, `(.L_x_4) ;  /* 0x000000c000007945 */ /* 0x000fe80003800200 */
[C---:B------:R-:W-:Y:S02]  /*0270*/  ISETP.NE.OR P1, PT, R0.reuse, 0x1, !P3 ;  /* 0x000000010000780c */ /* 0x040fe40005f25670 */
[----:B------:R-:W-:-:S11]  /*0280*/  ISETP.NE.OR P0, PT, R0, 0x3, !P3 ;  /* 0x000000030000780c */ /* 0x000fd60005f05670 */
[----:B------:R-:W-:Y:S05]  /*0290*/  @P1 BRA `(.L_x_5) ;  /* 0x0000000000201947 */ /* 0x000fea0003800000 */
[----:B------:R-:W3:Y:S02]  /*02a0*/  LDCU.64 UR4, c[0x0][0x348] ;  /* 0x00006900ff0477ac */ /* 0x000ee40008000a00 */
[----:B---3--:R-:W-:Y:S02]  /*02b0*/  UIADD3 UR6, UP1, UPT, UR4, 0x80, URZ ;  /* 0x0000008004067890 */ /* 0x008fe4000ff3e0ff */
[----:B------:R-:W-:Y:S02]  /*02c0*/  UIADD3 UR4, UP0, UPT, UR4, 0x180, URZ ;  /* 0x0000018004047890 */ /* 0x000fe4000ff1e0ff */
[----:B------:R-:W-:Y:S02]  /*02d0*/  UIADD3.X UR7, UPT, UPT, URZ, UR5, URZ, UP1, !UPT ;  /* 0x00000005ff077290 */ /* 0x000fe40008ffe4ff */
[----:B------:R-:W-:-:S07]  /*02e0*/  UIADD3.X UR5, UPT, UPT, URZ, UR5, URZ, UP0, !UPT ;  /* 0x00000005ff057290 */ /* 0x000fce00087fe4ff */
[----:B------:R3:W-:Y:S02]  /*02f0*/  UTMACCTL.PF [UR6] ;  /* 0x00000000060079b9 */ /* 0x0007e40008040000 */
[----:B------:R3:W-:Y:S02]  /*0300*/  UTMACCTL.PF [UR4] ;  /* 0x00000000040079b9 */ /* 0x0007e40008040000 */
[----:B---3--:R-:W-:Y:S01]  /*0310*/  NOP ;  /* 0x0000000000007918 */ /* 0x008fe20000000000 */
.L_x_5:
[----:B------:R-:W-:Y:S05]  /*0320*/  BSYNC.RECONVERGENT B0 ;  /* 0x0000000000007941 */ /* 0x000fea0003800200 */
.L_x_4:
[----:B------:R-:W-:Y:S04]  /*0330*/  BSSY.RECONVERGENT B0, `(.L_x_6) ;  /* 0x000000a000007945 */ /* 0x000fe80003800200 */
        /* <DEDUP_REMOVED lines=9> */
.L_x_7:
[----:B------:R-:W-:Y:S05]  /*03d0*/  BSYNC.RECONVERGENT B0 ;  /* 0x0000000000007941 */ /* 0x000fea0003800200 */
.L_x_6:
[----:B------:R-:W3:Y:S01]  /*03e0*/  LDCU.64 UR4, c[0x0][0x888] ;  /* 0x00011100ff0477ac */ /* 0x000ee20008000a00 */
[----:B------:R-:W-:Y:S02]  /*03f0*/  UISETP.EQ.U32.AND UP1, UPT, UR8, URZ, UPT ;  /* 0x000000ff0800728c */ /* 0x000fe4000bf22070 */
[----:B------:R-:W-:Y:S02]  /*0400*/  UPLOP3.LUT UP4, UPT, UPT, UPT, UPT, 0x80, 0x8 ;  /* 0x000000000008789c */ /* 0x000fe40003f8f070 */
[----:B---3--:R-:W-:-:S04]  /*0410*/  UISETP.NE.U32.AND UP0, UPT, UR4, URZ, UPT ;  /* 0x000000ff0400728c */ /* 0x008fc8000bf05070 */
[----:B------:R-:W-:-:S04]  /*0420*/  UISETP.NE.AND.EX UP0, UPT, UR5, URZ, UPT, UP0 ;  /* 0x000000ff0500728c */ /* 0x000fc8000bf05300 */
[----:B------:R-:W-:-:S04]  /*0430*/  UISETP.EQ.OR.EX UP2, UPT, UR9, URZ, !UP0, UP1 ;  /* 0x000000ff0900728c */ /* 0x000fc8000c742710 */
[----:B------:R-:W-:-:S06]  /*0440*/  UP2UR UR4, UPR, URZ, 0x4 ;  /* 0x00000004ff047883 */ /* 0x000fcc0008000000 */
[----:B------:R-:W-:Y:S01]  /*0450*/  MOV R67, UR4 ;  /* 0x0000000400437c02 */ /* 0x000fe20008000f00 */
[----:B------:R-:W-:Y:S06]  /*0460*/  BRA.U !UP2, `(.L_x_8) ;  /* 0x000000010a207547 */ /* 0x000fec000b800000 */
[----:B------:R-:W-:Y:S01]  /*0470*/  UISETP.NE.U32.AND UP1, UPT, UR8, URZ, UPT ;  /* 0x000000ff0800728c */ /* 0x000fe2000bf25070 */
[----:B-----5:R-:W-:Y:S01]  /*0480*/  FSETP.NEU.AND P0, PT, R27, RZ, PT ;  /* 0x000000ff1b00720b */ /* 0x020fe20003f0d000 */
[----:B------:R-:W-:Y:S02]  /*0490*/  USEL UR4, URZ, 0xffffffff, UP0 ;  /* 0xffffffffff047887 */ /* 0x000fe40008000000 */
[----:B------:R-:W-:-:S10]  /*04a0*/  UISETP.NE.AND.EX UP1, UPT, UR9, URZ, UPT, UP1 ;  /* 0x000000ff0900728c */ /* 0x000fd4000bf25310 */
[----:B------:R-:W-:Y:S01]  /*04b0*/  VOTEU.ANY UP0, P0 ;  /* 0x0000000000ff7886 */ /* 0x000fe20000000100 */
[----:B------:R-:W-:-:S04]  /*04c0*/  @!UP1 USEL UR4, URZ, 0xffffffff, UP0 ;  /* 0xffffffffff049887 */ /* 0x000fc80008000000 */
[----:B------:R-:W-:-:S04]  /*04d0*/  ULOP3.LUT UR4, UR4, 0x1, URZ, 0xc0, !UPT ;  /* 0x0000000104047892 */ /* 0x000fc8000f8ec0ff */
[----:B------:R-:W-:-:S11]  /*04e0*/  UISETP.NE.U32.AND UP4, UPT, UR4, 0x1, UPT ;  /* 0x000000010400788c */ /* 0x000fd6000bf85070 */
.L_x_8:
[----:B-1----:R-:W1:Y:S01]  /*04f0*/  SHFL.IDX PT, R2, R64, RZ, 0x1f ;  /* 0x00001fff40027589 */ /* 0x002e6200000e0000 */
[----:B------:R-:W-:-:S04]  /*0500*/  UISETP.NE.AND UP0, UPT, UR17, 0x2, UPT ;  /* 0x000000021100788c */ /* 0x000fc8000bf05270 */
[----:B------:R-:W-:Y:S01]  /*0510*/  USEL UR53, URZ, 0x1, UP0 ;  /* 0x00000001ff357887 */ /* 0x000fe20008000000 */
[----:B-1----:R-:W-:-:S13]  /*0520*/  ISETP.NE.AND P0, PT, R2, RZ, PT ;  /* 0x000000ff0200720c */ /* 0x002fda0003f05270 */
[----:B------:R-:W-:Y:S05]  /*0530*/  @P0 BRA `(.L_x_9) ;  /* 0x0000000000580947 */ /* 0x000fea0003800000 */
[----:B------:R-:W1:Y:S01]  /*0540*/  S2UR UR4, SR_CgaCtaId ;  /* 0x00000000000479c3 */ /* 0x000e620000008800 */
[----:B------:R-:W-:Y:S01]  /*0550*/  UMOV UR5, 0x400 ;  /* 0x0000040000057882 */ /* 0x000fe20000000000 */
[----:B------:R-:W-:Y:S01]  /*0560*/  UMOV UR8, 0x1 ;  /* 0x0000000100087882 */ /* 0x000fe20000000000 */
[----:B------:R-:W-:Y:S01]  /*0570*/  UMOV UR6, 0x5 ;  /* 0x0000000500067882 */ /* 0x000fe20000000000 */
[----:B------:R-:W-:-:S04]  /*0580*/  UIADD3 UR8, UPT, UPT, -UR8, 0x100000, URZ ;  /* 0x0010000008087890 */ /* 0x000fc8000fffe1ff */
[----:B------:R-:W-:Y:S02]  /*0590*/  USHF.L.U32 UR9, UR8, 0xb, URZ ;  /* 0x0000000b08097899 */ /* 0x000fe400080006ff */
[----:B------:R-:W-:Y:S02]  /*05a0*/  USHF.L.U32 UR8, UR8, 0x1, URZ ;  /* 0x0000000108087899 */ /* 0x000fe400080006ff */
[----:B------:R-:W-:-:S04]  /*05b0*/  UIADD3 UR6, UPT, UPT, -UR6, 0x100000, URZ ;  /* 0x0010000006067890 */ /* 0x000fc8000fffe1ff */
[----:B------:R-:W-:Y:S02]  /*05c0*/  USHF.L.U32 UR7, UR6, 0xb, URZ ;  /* 0x0000000b06077899 */ /* 0x000fe400080006ff */
[----:B------:R-:W-:Y:S01]  /*05d0*/  USHF.L.U32 UR6, UR6, 0x1, URZ ;  /* 0x0000000106067899 */ /* 0x000fe200080006ff */
[----:B------:R-:W-:Y:S01]  /*05e0*/  ELECT P0, URZ, PT ;  /* 0x0000000000ff782f */ /* 0x000fe20003800000 */
[----:B-1----:R-:W-:Y:S01]  /*05f0*/  ULEA UR4, UR4, UR5, 0x18 ;  /* 0x0000000504047291 */ /* 0x002fe2000f8ec0ff */
[----:B------:R-:W1:Y:S11]  /*0600*/  FENCE.VIEW.ASYNC.S ;  /* 0x00000000000073c6 */ /* 0x000e760000000000 */
[----:B-1----:R1:W3:Y:S01]  /*0610*/  SYNCS.EXCH.64 URZ, [UR4], UR8 ;  /* 0x0000000804ff75b2 */ /* 0x0022e20008000100 */
[----:B------:R1:W4:Y:S01]  /*0620*/  SYNCS.EXCH.64 URZ, [UR4+0x20], UR6 ;  /* 0x0000200604ff75b2 */ /* 0x0003220008000100 */
[----:B------:R1:W1:Y:S01]  /*0630*/  SYNCS.EXCH.64 URZ, [UR4+0x8], UR8 ;  /* 0x0000080804ff75b2 */ /* 0x0002620008000100 */
[----:B------:R1:W1:Y:S01]  /*0640*/  SYNCS.EXCH.64 URZ, [UR4+0x28], UR6 ;  /* 0x0000280604ff75b2 */ /* 0x0002620008000100 */
[----:B------:R1:W1:Y:S01]  /*0650*/  SYNCS.EXCH.64 URZ, [UR4+0x10], UR8 ;  /* 0x0000100804ff75b2 */ /* 0x0002620008000100 */
[----:B------:R1:W1:Y:S01]  /*0660*/  SYNCS.EXCH.64 URZ, [UR4+0x30], UR6 ;  /* 0x0000300604ff75b2 */ /* 0x0002620008000100 */
[----:B------:R1:W1:Y:S01]  /*0670*/  SYNCS.EXCH.64 URZ, [UR4+0x18], UR8 ;  /* 0x0000180804ff75b2 */ /* 0x0002620008000100 */
[----:B------:R1:W1:Y:S01]  /*0680*/  SYNCS.EXCH.64 URZ, [UR4+0x38], UR6 ;  /* 0x0000380604ff75b2 */ /* 0x0002620008000100 */
[----:B------:R-:W-:Y:S01]  /*0690*/  NOP ;  /* 0x0000000000007918 */ /* 0x000fe20000000000 */
.L_x_9:
[----:B------:R-:W2:Y:S01]  /*06a0*/  SHFL.IDX PT, R2, R64, RZ, 0x1f ;  /* 0x00001fff40027589 */ /* 0x000ea200000e0000 */
[----:B------:R-:W-:Y:S01]  /*06b0*/  NOP ;  /* 0x0000000000007918 */ /* 0x000fe20000000000 */
[----:B--2---:R-:W-:-:S13]  /*06c0*/  ISETP.NE.AND P0, PT, R2, 0x1, PT ;  /* 0x000000010200780c */ /* 0x004fda0003f05270 */
[----:B------:R-:W-:Y:S05]  /*06d0*/  @P0 BRA `(.L_x_10) ;  /* 0x0000000000580947 */ /* 0x000fea0003800000 */
[----:B-1----:R-:W1:Y:S01]  /*06e0*/  S2UR UR4, SR_CgaCtaId ;  /* 0x00000000000479c3 */ /* 0x002e620000008800 */
        /* <DEDUP_REMOVED lines=12> */
[----:B-1----:R2:W1:Y:S01]  /*07b0*/  SYNCS.EXCH.64 URZ, [UR4+0x40], UR8 ;  /* 0x0000400804ff75b2 */ /* 0x0024620008000100 */
[----:B------:R2:W1:Y:S01]  /*07c0*/  SYNCS.EXCH.64 URZ, [UR4+0x60], UR6 ;  /* 0x0000600604ff75b2 */ /* 0x0004620008000100 */
[----:B------:R2:W1:Y:S01]  /*07d0*/  SYNCS.EXCH.64 URZ, [UR4+0x48], UR8 ;  /* 0x0000480804ff75b2 */ /* 0x0004620008000100 */
[----:B------:R2:W1:Y:S01]  /*07e0*/  SYNCS.EXCH.64 URZ, [UR4+0x68], UR6 ;  /* 0x0000680604ff75b2 */ /* 0x0004620008000100 */
[----:B------:R2:W1:Y:S01]  /*07f0*/  SYNCS.EXCH.64 URZ, [UR4+0x50], UR8 ;  /* 0x0000500804ff75b2 */ /* 0x0004620008000100 */
[----:B------:R2:W1:Y:S01]  /*0800*/  SYNCS.EXCH.64 URZ, [UR4+0x70], UR6 ;  /* 0x0000700604ff75b2 */ /* 0x0004620008000100 */
[----:B------:R2:W1:Y:S01]  /*0810*/  SYNCS.EXCH.64 URZ, [UR4+0x58], UR8 ;  /* 0x0000580804ff75b2 */ /* 0x0004620008000100 */
[----:B------:R2:W1:Y:S02]  /*0820*/  SYNCS.EXCH.64 URZ, [UR4+0x78], UR6 ;  /* 0x0000780604ff75b2 */ /* 0x0004640008000100 */
[----:B--2---:R-:W-:Y:S01]  /*0830*/  NOP ;  /* 0x0000000000007918 */ /* 0x004fe20000000000 */
.L_x_10:
[----:B------:R-:W2:Y:S01]  /*0840*/  SHFL.IDX PT, R2, R64, RZ, 0x1f ;  /* 0x00001fff40027589 */ /* 0x000ea200000e0000 */
[----:B------:R-:W-:Y:S01]  /*0850*/  NOP ;  /* 0x0000000000007918 */ /* 0x000fe20000000000 */
[----:B--2---:R-:W-:-:S13]  /*0860*/  ISETP.NE.AND P0, PT, R2, 0x3, PT ;  /* 0x000000030200780c */ /* 0x004fda0003f05270 */
[----:B------:R-:W-:Y:S05]  /*0870*/  @P0 BRA `(.L_x_11) ;  /* 0x0000000000300947 */ /* 0x000fea0003800000 */
[----:B-1----:R-:W1:Y:S01]  /*0880*/  S2UR UR4, SR_CgaCtaId ;  /* 0x00000000000479c3 */ /* 0x002e620000008800 */
[----:B------:R-:W-:Y:S01]  /*0890*/  UMOV UR6, 0x400 ;  /* 0x0000040000067882 */ /* 0x000fe20000000000 */
[----:B------:R-:W-:Y:S01]  /*08a0*/  UMOV UR5, 0x20 ;  /* 0x0000002000057882 */ /* 0x000fe20000000000 */
[----:B------:R-:W-:Y:S01]  /*08b0*/  ELECT P0, URZ, PT ;  /* 0x0000000000ff782f */ /* 0x000fe20003800000 */
[----:B-1----:R-:W-:Y:S02]  /*08c0*/  ULEA UR6, UR4, UR6, 0x18 ;  /* 0x0000000604067291 */ /* 0x002fe4000f8ec0ff */
[----:B------:R-:W-:-:S04]  /*08d0*/  UIADD3 UR4, UPT, UPT, -UR5, 0x100000, URZ ;  /* 0x0010000005047890 */ /* 0x000fc8000fffe1ff */
[----:B------:R-:W-:Y:S02]  /*08e0*/  USHF.L.U32 UR5, UR4, 0xb, URZ ;  /* 0x0000000b04057899 */ /* 0x000fe400080006ff */
[----:B------:R-:W-:Y:S01]  /*08f0*/  USHF.L.U32 UR4, UR4, 0x1, URZ ;  /* 0x0000000104047899 */ /* 0x000fe200080006ff */
[----:B------:R-:W1:Y:S11]  /*0900*/  FENCE.VIEW.ASYNC.S ;  /* 0x00000000000073c6 */ /* 0x000e760000000000 */
[----:B-1----:R2:W1:Y:S01]  /*0910*/  SYNCS.EXCH.64 URZ, [UR6+0x80], UR4 ;  /* 0x0000800406ff75b2 */ /* 0x0024620008000100 */
[----:B------:R2:W1:Y:S02]  /*0920*/  SYNCS.EXCH.64 URZ, [UR6+0x88], UR4 ;  /* 0x0000880406ff75b2 */ /* 0x0004640008000100 */
[----:B--2---:R-:W-:Y:S01]  /*0930*/  NOP ;  /* 0x0000000000007918 */ /* 0x004fe20000000000 */
.L_x_11:
[----:B------:R-:W2:Y:S01]  /*0940*/  SHFL.IDX PT, R2, R64, RZ, 0x1f ;  /* 0x00001fff40027589 */ /* 0x000ea200000e0000 */
[----:B------:R-:W-:Y:S01]  /*0950*/  NOP ;  /* 0x0000000000007918 */ /* 0x000fe20000000000 */
[----:B--2---:R-:W-:-:S13]  /*0960*/  ISETP.NE.AND P0, PT, R2, 0x4, PT ;  /* 0x000000040200780c */ /* 0x004fda0003f05270 */
[----:B------:R-:W-:Y:S05]  /*0970*/  @P0 BRA `(.L_x_12) ;  /* 0x00000000004c0947 */ /* 0x000fea0003800000 */
[----:B-1----:R-:W1:Y:S01]  /*0980*/  S2UR UR6, SR_CgaCtaId ;  /* 0x00000000000679c3 */ /* 0x002e620000008800 */
[----:B------:R-:W-:Y:S01]  /*0990*/  UMOV UR4, 0x720 ;  /* 0x0000072000047882 */ /* 0x000fe20000000000 */
[----:B------:R-:W-:Y:S01]  /*09a0*/  UMOV UR5, 0x400 ;  /* 0x0000040000057882 */ /* 0x000fe20000000000 */
[----:B------:R-:W-:Y:S01]  /*09b0*/  USEL UR4, UR4, 0x620, UP4 ;  /* 0x0000062004047887 */ /* 0x000fe2000a000000 */
[----:B------:R-:W-:Y:S01]  /*09c0*/  UMOV UR8, 0x1 ;  /* 0x0000000100087882 */ /* 0x000fe20000000000 */
[----:B------:R-:W-:Y:S01]  /*09d0*/  ELECT P0, URZ, PT ;  /* 0x0000000000ff782f */ /* 0x000fe20003800000 */
[----:B------:R-:W-:-:S04]  /*09e0*/  UIADD3 UR8, UPT, UPT, -UR8, 0x100000, URZ ;  /* 0x0010000008087890 */ /* 0x000fc8000fffe1ff */
[----:B------:R-:W-:Y:S02]  /*09f0*/  USHF.L.U32 UR9, UR8, 0xb, URZ ;  /* 0x0000000b08097899 */ /* 0x000fe400080006ff */
[----:B------:R-:W-:Y:S02]  /*0a00*/  USHF.L.U32 UR8, UR8, 0x1, URZ ;  /* 0x0000000108087899 */ /* 0x000fe400080006ff */
[----:B-1----:R-:W-:Y:S02]  /*0a10*/  ULEA UR6, UR6, UR5, 0x18 ;  /* 0x0000000506067291 */ /* 0x002fe4000f8ec0ff */
[----:B------:R-:W-:-:S04]  /*0a20*/  UIADD3 UR4, UPT, UPT, -UR4, 0x100000, URZ ;  /* 0x0010000004047890 */ /* 0x000fc8000fffe1ff */
[----:B------:R-:W-:Y:S02]  /*0a30*/  USHF.L.U32 UR5, UR4, 0xb, URZ ;  /* 0x0000000b04057899 */ /* 0x000fe400080006ff */
[----:B------:R-:W-:Y:S01]  /*0a40*/  USHF.L.U32 UR4, UR4, 0x1, URZ ;  /* 0x0000000104047899 */ /* 0x000fe200080006ff */
[----:B------:R-:W1:Y:S03]  /*0a50*/  FENCE.VIEW.ASYNC.S ;  /* 0x00000000000073c6 */ /* 0x000e660000000000 */
[----:B-1----:R2:W1:Y:S08]  /*0a60*/  SYNCS.EXCH.64 URZ, [UR6+0x90], UR8 ;  /* 0x0000900806ff75b2 */ /* 0x0024700008000100 */
[----:B------:R2:W1:Y:S01]  /*0a70*/  SYNCS.EXCH.64 URZ, [UR6+0xa0], UR4 ;  /* 0x0000a00406ff75b2 */ /* 0x0004620008000100 */
[----:B------:R2:W1:Y:S01]  /*0a80*/  SYNCS.EXCH.64 URZ, [UR6+0x98], UR8 ;  /* 0x0000980806ff75b2 */ /* 0x0004620008000100 */
[----:B------:R2:W1:Y:S02]  /*0a90*/  SYNCS.EXCH.64 URZ, [UR6+0xa8], UR4 ;  /* 0x0000a80406ff75b2 */ /* 0x0004640008000100 */
[----:B--2---:R-:W-:Y:S01]  /*0aa0*/  NOP ;  /* 0x0000000000007918 */ /* 0x004fe20000000000 */
.L_x_12:
        /* <DEDUP_REMOVED lines=26> */
.L_x_13:
[----:B------:R-:W2:Y:S01]  /*0c50*/  SHFL.IDX PT, R2, R64, RZ, 0x1f ;  /* 0x00001fff40027589 */ /* 0x000ea200000e0000 */
[----:B------:R-:W-:Y:S01]  /*0c60*/  NOP ;  /* 0x0000000000007918 */ /* 0x000fe20000000000 */
[----:B--2---:R-:W-:-:S13]  /*0c70*/  ISETP.NE.AND P0, PT, R2, 0x3, PT ;  /* 0x000000030200780c */ /* 0x004fda0003f05270 */
[----:B------:R-:W-:Y:S05]  /*0c80*/  @P0 BRA `(.L_x_14) ;  /* 0x0000000000380947 */ /* 0x000fea0003800000 */
[----:B------:R-:W2:Y:S01]  /*0c90*/  S2UR UR5, SR_CgaCtaId ;  /* 0x00000000000579c3 */ /* 0x000ea20000008800 */
[----:B-1----:R-:W-:Y:S01]  /*0ca0*/  UMOV UR4, 0x400 ;  /* 0x0000040000047882 */ /* 0x002fe20000000000 */
[----:B------:R-:W-:Y:S01]  /*0cb0*/  UMOV UR6, 0x20 ;  /* 0x0000002000067882 */ /* 0x000fe20000000000 */
[----:B------:R-:W-:Y:S01]  /*0cc0*/  ELECT P0, URZ, PT ;  /* 0x0000000000ff782f */ /* 0x000fe20003800000 */
[----:B------:R-:W-:-:S04]  /*0cd0*/  UIADD3 UR6, UPT, UPT, -UR6, 0x100000, URZ ;  /* 0x0010000006067890 */ /* 0x000fc8000fffe1ff */
[----:B------:R-:W-:Y:S02]  /*0ce0*/  USHF.L.U32 UR7, UR6, 0xb, URZ ;  /* 0x0000000b06077899 */ /* 0x000fe400080006ff */
[----:B------:R-:W-:Y:S02]  /*0cf0*/  USHF.L.U32 UR6, UR6, 0x1, URZ ;  /* 0x0000000106067899 */ /* 0x000fe400080006ff */
[----:B--2---:R-:W-:Y:S01]  /*0d00*/  ULEA UR4, UR5, UR4, 0x18 ;  /* 0x0000000405047291 */ /* 0x004fe2000f8ec0ff */
[----:B------:R-:W1:Y:S11]  /*0d10*/  FENCE.VIEW.ASYNC.S ;  /* 0x00000000000073c6 */ /* 0x000e760000000000 */
[----:B-1----:R2:W1:Y:S01]  /*0d20*/  SYNCS.EXCH.64 URZ, [UR4+0xf0], UR6 ;  /* 0x0000f00604ff75b2 */ /* 0x0024620008000100 */
[----:B------:R2:W1:Y:S01]  /*0d30*/  SYNCS.EXCH.64 URZ, [UR4+0x100], UR6 ;  /* 0x0001000604ff75b2 */ /* 0x0004620008000100 */
[----:B------:R2:W1:Y:S01]  /*0d40*/  SYNCS.EXCH.64 URZ, [UR4+0xf8], UR6 ;  /* 0x0000f80604ff75b2 */ /* 0x0004620008000100 */
[----:B------:R2:W1:Y:S02]  /*0d50*/  SYNCS.EXCH.64 URZ, [UR4+0x108], UR6 ;  /* 0x0001080604ff75b2 */ /* 0x0004640008000100 */
[----:B--2---:R-:W-:Y:S01]  /*0d60*/  NOP ;  /* 0x0000000000007918 */ /* 0x004fe20000000000 */
.L_x_14:
[----:B-1----:R-:W1:Y:S01]  /*0d70*/  LDCU UR4, c[0x0][0x36c] ;  /* 0x00006d80ff0477ac */ /* 0x002e620008000800 */
[----:B------:R-:W-:Y:S01]  /*0d80*/  ISETP.NE.OR P3, PT, R0, 0x2, !P3 ;  /* 0x000000020000780c */ /* 0x000fe20005f65670 */
[----:B------:R-:W-:Y:S01]  /*0d90*/  NOP ;  /* 0x0000000000007918 */ /* 0x000fe20000000000 */
[----:B------:R-:W-:Y:S01]  /*0da0*/  LOP3.LUT R0, R75, 0x1f, RZ, 0xc0, !PT ;  /* 0x0000001f4b007812 */ /* 0x000fe200078ec0ff */
[----:B------:R-:W-:Y:S02]  /*0db0*/  UISETP.NE.AND UP5, UPT, UR17, URZ, UPT ;  /* 0x000000ff1100728c */ /* 0x000fe4000bfa5270 */
[----:B-1----:R-:W-:-:S09]  /*0dc0*/  UISETP.EQ.U32.AND UP6, UPT, UR4, 0x1, UPT ;  /* 0x000000010400788c */ /* 0x002fd2000bfc2070 */
[----:B------:R-:W-:Y:S05]  /*0dd0*/  BRA.U !UP6, `(.L_x_15) ;  /* 0x000000010e087547 */ /* 0x000fea000b800000 */
[----:B---34-:R-:W-:Y:S01]  /*0de0*/  UCGABAR_ARV ;  /* 0x00000000000079c7 */ /* 0x018fe20008000000 */
[----:B------:R-:W-:Y:S05]  /*0df0*/  BRA `(.L_x_16) ;  /* 0x0000000000047947 */ /* 0x000fea0003800000 */
.L_x_15:
[----:B---34-:R-:W-:Y:S01]  /*0e00*/  NOP ;  /* 0x0000000000007918 */ /* 0x018fe20000000000 */
.L_x_16:
[----:B------:R-:W1:Y:S01]  /*0e10*/  S2UR UR16, SR_CTAID.X ;  /* 0x00000000001079c3 */ /* 0x000e620000002500 */
[----:B------:R-:W-:-:S05]  /*0e20*/  CS2R.32 R66, SR_CgaSize ;  /* 0x0000000000427805 */ /* 0x000fca0000008a00 */
[----:B------:R-:W-:-:S05]  /*0e30*/  IMAD R66, R66, -0xa0, RZ ;  /* 0xffffff6042427824 */ /* 0x000fca00078e02ff */
[----:B------:R-:W-:-:S14]  /*0e40*/  R2UR UR5, R66 ;  /* 0x00000000420572ca */ /* 0x000fdc00000e0000 */
[----:B------:R-:W2:Y:S01]  /*0e50*/  LDCU UR5, c[0x0][UR5+0x2b0] ;  /* 0x00005600050577ac */ /* 0x000ea20008000800 */
[----:B------:R-:W-:-:S05]  /*0e60*/  CS2R.32 R66, SR_CgaSize ;  /* 0x0000000000427805 */ /* 0x000fca0000008a00 */
[----:B------:R-:W-:-:S05]  /*0e70*/  IMAD R66, R66, -0xa0, RZ ;  /* 0xffffff6042427824 */ /* 0x000fca00078e02ff */
[----:B------:R-:W-:-:S14]  /*0e80*/  R2UR UR4, R66 ;  /* 0x00000000420472ca */ /* 0x000fdc00000e0000 */
[----:B------:R-:W3:Y:S01]  /*0e90*/  LDCU UR4, c[0x0][UR4+0x2b4] ;  /* 0x00005680040477ac */ /* 0x000ee20008000800 */
[----:B------:R-:W4:Y:S01]  /*0ea0*/  S2UR UR20, SR_CTAID.Y ;  /* 0x00000000001479c3 */ /* 0x000f220000002600 */
[----:B------:R-:W-:-:S05]  /*0eb0*/  CS2R.32 R66, SR_CgaSize ;  /* 0x0000000000427805 */ /* 0x000fca0000008a00 */
[----:B------:R-:W-:-:S05]  /*0ec0*/  IMAD R66, R66, -0xa0, RZ ;  /* 0xffffff6042427824 */ /* 0x000fca00078e02ff */
[----:B------:R-:W-:-:S14]  /*0ed0*/  R2UR UR7, R66 ;  /* 0x00000000420772ca */ /* 0x000fdc00000e0000 */
[----:B------:R-:W3:Y:S01]  /*0ee0*/  LDCU UR7, c[0x0][UR7+0x2a0] ;  /* 0x00005400070777ac */ /* 0x000ee20008000800 */
[----:B------:R-:W-:-:S05]  /*0ef0*/  CS2R.32 R66, SR_CgaSize ;  /* 0x0000000000427805 */ /* 0x000fca0000008a00 */
[----:B------:R-:W-:-:S05]  /*0f00*/  IMAD R66, R66, -0xa0, RZ ;  /* 0xffffff6042427824 */ /* 0x000fca00078e02ff */
[----:B------:R-:W-:-:S14]  /*0f10*/  R2UR UR8, R66 ;  /* 0x00000000420872ca */ /* 0x000fdc00000e0000 */
[----:B------:R-:W3:Y:S01]  /*0f20*/  LDCU UR8, c[0x0][UR8+0x2a4] ;  /* 0x00005480080877ac */ /* 0x000ee20008000800 */
[----:B------:R-:W3:Y:S01]  /*0f30*/  S2UR UR9, SR_CgaCtaId ;  /* 0x00000000000979c3 */ /* 0x000ee20000008800 */
[----:B------:R-:W3:Y:S01]  /*0f40*/  LDCU UR21, c[0x0][0xb24] ;  /* 0x00016480ff1577ac */ /* 0x000ee20008000800 */
[----:B------:R-:W3:Y:S01]  /*0f50*/  LDCU UR45, c[0x0][0xb24] ;  /* 0x00016480ff2d77ac */ /* 0x000ee20008000800 */
[----:B-1----:R-:W-:Y:S01]  /*0f60*/  I2FP.F32.U32 R3, UR16 ;  /* 0x0000001000037c45 */ /* 0x002fe20008201000 */
[----:B------:R-:W1:Y:S04]  /*0f70*/  LDCU UR29, c[0x0][0xb30] ;  /* 0x00016600ff1d77ac */ /* 0x000e680008000800 */
[----:B--2---:R-:W-:Y:S01]  /*0f80*/  FMUL R3, R3, UR5 ;  /* 0x0000000503037c20 */ /* 0x004fe20008400000 */
[----:B------:R-:W-:Y:S01]  /*0f90*/  UMOV UR34, 0x11 ;  /* 0x0000001100227882 */ /* 0x000fe20000000000 */
[----:B----4-:R-:W-:-:S04]  /*0fa0*/  I2FP.F32.U32 R2, UR20 ;  /* 0x0000001400027c45 */ /* 0x010fc80008201000 */
[----:B------:R-:W2:Y:S01]  /*0fb0*/  F2I.U32.TRUNC.NTZ R3, R3 ;  /* 0x0000000300037305 */ /* 0x000ea2000020f000 */
[----:B---3--:R-:W-:Y:S01]  /*0fc0*/  FMUL R2, R2, UR4 ;  /* 0x0000000402027c20 */ /* 0x008fe20008400000 */
[----:B------:R-:W-:Y:S02]  /*0fd0*/  ULOP3.LUT UR5, UR9, 0x4, URZ, 0xc0, !UPT ;  /* 0x0000000409057892 */ /* 0x000fe4000f8ec0ff */
[----:B------:R-:W-:-:S04]  /*0fe0*/  ULOP3.LUT UR49, UR9, 0x3, URZ, 0xc0, !UPT ;  /* 0x0000000309317892 */ /* 0x000fc8000f8ec0ff */
[----:B------:R-:W3:Y:S01]  /*0ff0*/  F2I.U32.TRUNC.NTZ R2, R2 ;  /* 0x0000000200027305 */ /* 0x000ee2000020f000 */
[----:B------:R-:W-:Y:S02]  /*1000*/  UISETP.GT.U32.AND UP0, UPT, UR5, 0xffff, UPT ;  /* 0x0000ffff0500788c */ /* 0x000fe4000bf04070 */
[----:B------:R-:W-:Y:S02]  /*1010*/  UISETP.GT.U32.AND UP1, UPT, UR49, 0xffff, UPT ;  /* 0x0000ffff3100788c */ /* 0x000fe4000bf24070 */
[----:B------:R-:W-:Y:S01]  /*1020*/  USEL UR26, UR5, 0xffff, !UP0 ;  /* 0x0000ffff051a7887 */ /* 0x000fe2000c000000 */
[----:B--2---:R-:W-:Y:S01]  /*1030*/  R2UR UR4, R3 ;  /* 0x00000000030472ca */ /* 0x004fe200000e0000 */
[----:B------:R-:W-:Y:S02]  /*1040*/  USHF.R.U32.HI UR32, URZ, 0x2, UR9 ;  /* 0x00000002ff207899 */ /* 0x000fe40008011609 */
[----:B------:R-:W-:Y:S02]  /*1050*/  USHF.L.U32 UR31, UR9, 0x8, URZ ;  /* 0x00000008091f7899 */ /* 0x000fe400080006ff */
[----:B------:R-:W-:-:S02]  /*1060*/  USHF.L.U32 UR30, UR9, 0xb, URZ ;  /* 0x0000000b091e7899 */ /* 0x000fc400080006ff */
[----:B------:R-:W-:Y:S01]  /*1070*/  USEL UR27, UR49, 0xffff, !UP1 ;  /* 0x0000ffff311b7887 */ /* 0x000fe2000c800000 */
[----:B---3--:R-:W-:Y:S02]  /*1080*/  R2UR UR6, R2 ;  /* 0x00000000020672ca */ /* 0x008fe400000e0000 */
[----:B------:R-:W-:-:S03]  /*1090*/  PRMT R2, RZ, 0x7610, R2 ;  /* 0x00007610ff027816 */ /* 0x000fc60000000002 */
[----:B------:R-:W-:-:S04]  /*10a0*/  UIADD3 UR5, UPT, UPT, -UR4, URZ, URZ ;  /* 0x000000ff04057290 */ /* 0x000fc8000fffe1ff */
[----:B------:R-:W-:-:S04]  /*10b0*/  UIMAD UR5, UR7, UR5, UR16 ;  /* 0x00000005070572a4 */ /* 0x000fc8000f8e0210 */
[----:B------:R-:W-:Y:S02]  /*10c0*/  UIADD3 UR4, UPT, UPT, -UR6, URZ, URZ ;  /* 0x000000ff06047290 */ /* 0x000fe4000fffe1ff */
[----:B------:R-:W-:Y:S02]  /*10d0*/  IMAD.U32 R66, RZ, RZ, UR5 ;  /* 0x00000005ff427e24 */ /* 0x000fe4000f8e00ff */
[----:B------:R-:W-:-:S06]  /*10e0*/  UIMAD UR4, UR8, UR4, UR20 ;  /* 0x00000004080472a4 */ /* 0x000fcc000f8e0214 */
[----:B------:R-:W-:Y:S01]  /*10f0*/  IMAD.U32 R65, RZ, RZ, UR4 ;  /* 0x00000004ff417e24 */ /* 0x000fe2000f8e00ff */
[----:B-1----:R-:W-:Y:S06]  /*1100*/  BRA.U UP5, `(.L_x_17) ;  /* 0x0000000105747547 */ /* 0x002fec000b800000 */
[----:B------:R-:W-:Y:S02]  /*1110*/  R2UR UR4, R65 ;  /* 0x00000000410472ca */ /* 0x000fe400000e0000 */
[----:B------:R-:W-:-:S11]  /*1120*/  R2UR UR8, R66 ;  /* 0x00000000420872ca */ /* 0x000fd600000e0000 */
[----:B------:R-:W-:Y:S02]  /*1130*/  UISETP.NE.AND UP2, UPT, UR4, URZ, UPT ;  /* 0x000000ff0400728c */ /* 0x000fe4000bf45270 */
[----:B------:R-:W-:Y:S02]  /*1140*/  UISETP.NE.AND UP3, UPT, UR4, 0x1, UPT ;  /* 0x000000010400788c */ /* 0x000fe4000bf65270 */
[----:B------:R-:W-:Y:S02]  /*1150*/  UISETP.NE.AND UP0, UPT, UR8, URZ, UP2 ;  /* 0x000000ff0800728c */ /* 0x000fe40009705270 */
[----:B------:R-:W-:Y:S02]  /*1160*/  USEL UR4, URZ, 0x10, UP3 ;  /* 0x00000010ff047887 */ /* 0x000fe40009800000 */
[----:B------:R-:W-:Y:S02]  /*1170*/  USEL UR11, URZ, 0x1, UP0 ;  /* 0x00000001ff0b7887 */ /* 0x000fe40008000000 */
[----:B------:R-:W-:-:S02]  /*1180*/  UISETP.NE.AND UP0, UPT, UR8, URZ, UPT ;  /* 0x000000ff0800728c */ /* 0x000fc4000bf05270 */
[----:B------:R-:W-:Y:S02]  /*1190*/  USEL UR5, URZ, 0x2, UP2 ;  /* 0x00000002ff057887 */ /* 0x000fe40009000000 */
[----:B------:R-:W-:Y:S02]  /*11a0*/  USEL UR9, UR4, 0x10, UP0 ;  /* 0x0000001004097887 */ /* 0x000fe40008000000 */
[----:B------:R-:W-:Y:S02]  /*11b0*/  UISETP.NE.AND UP0, UPT, UR8, 0x1, UPT ;  /* 0x000000010800788c */ /* 0x000fe4000bf05270 */
[----:B------:R-:W-:Y:S02]  /*11c0*/  USEL UR4, URZ, 0x20, UP3 ;  /* 0x00000020ff047887 */ /* 0x000fe40009800000 */
[----:B------:R-:W-:Y:S02]  /*11d0*/  UISETP.NE.AND UP1, UPT, UR8, 0x2, UPT ;  /* 0x000000020800788c */ /* 0x000fe4000bf25270 */
[----:B------:R-:W-:-:S02]  /*11e0*/  USEL UR6, URZ, 0x4, UP2 ;  /* 0x00000004ff067887 */ /* 0x000fc40009000000 */
[----:B------:R-:W-:Y:S02]  /*11f0*/  USEL UR7, UR5, 0x2, UP0 ;  /* 0x0000000205077887 */ /* 0x000fe40008000000 */
[----:B------:R-:W-:Y:S02]  /*1200*/  USEL UR10, UR4, 0x20, UP0 ;  /* 0x00000020040a7887 */ /* 0x000fe40008000000 */
[----:B------:R-:W-:Y:S02]  /*1210*/  UISETP.NE.AND UP0, UPT, UR8, 0x3, UPT ;  /* 0x000000030800788c */ /* 0x000fe4000bf05270 */
[----:B------:R-:W-:Y:S02]  /*1220*/  USEL UR5, URZ, 0x40, UP3 ;  /* 0x00000040ff057887 */ /* 0x000fe40009800000 */
[----:B------:R-:W-:Y:S02]  /*1230*/  USEL UR8, UR6, 0x4, UP1 ;  /* 0x0000000406087887 */ /* 0x000fe40008800000 */
[----:B------:R-:W-:-:S02]  /*1240*/  USEL UR4, URZ, 0x8, UP2 ;  /* 0x00000008ff047887 */ /* 0x000fc40009000000 */
[----:B------:R-:W-:Y:S02]  /*1250*/  UIADD3 UR6, UPT, UPT, UR7, UR9, UR11 ;  /* 0x0000000907067290 */ /* 0x000fe4000fffe00b */
[----:B------:R-:W-:Y:S02]  /*1260*/  USEL UR7, UR5, 0x40, UP1 ;  /* 0x0000004005077887 */ /* 0x000fe40008800000 */
[----:B------:R-:W-:Y:S02]  /*1270*/  USEL UR12, URZ, 0x80, UP3 ;  /* 0x00000080ff0c7887 */ /* 0x000fe40009800000 */
[----:B------:R-:W-:Y:S02]  /*1280*/  USEL UR4, UR4, 0x8, UP0 ;  /* 0x0000000804047887 */ /* 0x000fe40008000000 */
[----:B------:R-:W-:Y:S02]  /*1290*/  UIADD3 UR5, UPT, UPT, UR8, UR10, UR6 ;  /* 0x0000000a08057290 */ /* 0x000fe4000fffe006 */
[----:B------:R-:W-:-:S02]  /*12a0*/  USEL UR6, UR12, 0x80, UP0 ;  /* 0x000000800c067887 */ /* 0x000fc40008000000 */
[----:B------:R-:W-:-:S04]  /*12b0*/  UIADD3 UR4, UPT, UPT, UR4, UR7, UR5 ;  /* 0x0000000704047290 */ /* 0x000fc8000fffe005 */
[----:B------:R-:W-:-:S06]  /*12c0*/  UIADD3 UR4, UPT, UPT, UR4, UR6, URZ ;  /* 0x0000000604047290 */ /* 0x000fcc000fffe0ff */
[----:B------:R-:W-:-:S07]  /*12d0*/  IMAD.U32 R2, RZ, RZ, UR4 ;  /* 0x00000004ff027e24 */ /* 0x000fce000f8e00ff */
.L_x_17:
[----:B------:R-:W1:Y:S01]  /*12e0*/  S2UR UR36, SR_CTAID.Z ;  /* 0x00000000002479c3 */ /* 0x000e620000002700 */
[----:B------:R-:W-:Y:S01]  /*12f0*/  UISETP.GE.AND UP0, UPT, UR21, 0x1, UPT ;  /* 0x000000011500788c */ /* 0x000fe2000bf06270 */
[----:B------:R-:W-:-:S08]  /*1300*/  UMOV UR33, 0xf ;  /* 0x0000000f00217882 */ /* 0x000fd00000000000 */
[----:B------:R-:W-:Y:S05]  /*1310*/  BRA.U !UP0, `(.L_x_18) ;  /* 0x0000000108d47547 */ /* 0x000fea000b800000 */
[----:B------:R-:W2:Y:S01]  /*1320*/  LDCU.128 UR12, c[0x0][0xb10] ;  /* 0x00016200ff0c77ac */ /* 0x000ea20008000c00 */
[----:B------:R-:W3:Y:S01]  /*1330*/  LDCU UR6, c[0x0][0x370] ;  /* 0x00006e00ff0677ac */ /* 0x000ee20008000800 */
[----:B------:R-:W4:Y:S01]  /*1340*/  LDCU UR5, c[0x0][0x374] ;  /* 0x00006e80ff0577ac */ /* 0x000f220008000800 */
[----:B------:R-:W1:Y:S01]  /*1350*/  LDCU UR28, c[0x0][0xb0c] ;  /* 0x00016180ff1c77ac */ /* 0x000e620008000800 */
[----:B------:R-:W1:Y:S01]  /*1360*/  LDCU UR4, c[0x0][0xb20] ;  /* 0x00016400ff0477ac */ /* 0x000e620008000800 */
[----:B------:R-:W1:Y:S01]  /*1370*/  LDCU.64 UR8, c[0x0][0xb28] ;  /* 0x00016500ff0877ac */ /* 0x000e620008000a00 */
[----:B--2---:R-:W-:Y:S02]  /*1380*/  UISETP.NE.AND UP0, UPT, UR14, 0x1, UPT ;  /* 0x000000010e00788c */ /* 0x004fe4000bf05270 */
[----:B----4-:R-:W-:Y:S02]  /*1390*/  UIMAD.WIDE.U32 UR10, UR5, UR15, URZ ;  /* 0x0000000f050a72a5 */ /* 0x010fe4000f8e00ff */
[----:B---3--:R-:W-:-:S02]  /*13a0*/  UIMAD.WIDE.U32 UR22, UR6, UR12, URZ ;  /* 0x0000000c061672a5 */ /* 0x008fc4000f8e00ff */
[----:B-1----:R-:W-:Y:S02]  /*13b0*/  UISETP.NE.AND UP1, UPT, UR28, 0x1, UPT ;  /* 0x000000011c00788c */ /* 0x002fe4000bf25270 */
[----:B------:R-:W-:Y:S01]  /*13c0*/  UISETP.NE.AND UP2, UPT, UR21, 0x1, UPT ;  /* 0x000000011500788c */ /* 0x000fe2000bf45270 */
[----:B------:R-:W-:Y:S02]  /*13d0*/  UMOV UR10, UR11 ;  /* 0x0000000b000a7c82 */ /* 0x000fe40008000000 */
[----:B------:R-:W-:Y:S01]  /*13e0*/  UMOV UR22, UR23 ;  /* 0x0000001700167c82 */ /* 0x000fe20008000000 */
[----:B------:R-:W-:Y:S02]  /*13f0*/  @UP0 USHF.R.U32.HI UR5, URZ, UR4, UR10 ;  /* 0x00000004ff050299 */ /* 0x000fe4000801160a */
[----:B------:R-:W-:Y:S02]  /*1400*/  UIMAD.WIDE.U32 UR24, UR20, UR15, URZ ;  /* 0x0000000f141872a5 */ /* 0x000fe4000f8e00ff */
[----:B------:R-:W-:-:S02]  /*1410*/  UIMAD.WIDE.U32 UR10, UR5, UR8, URZ ;  /* 0x00000008050a72a5 */ /* 0x000fc4000f8e00ff */
[----:B------:R-:W-:Y:S02]  /*1420*/  @UP1 USHF.R.U32.HI UR6, URZ, UR13, UR22 ;  /* 0x0000000dff061299 */ /* 0x000fe40008011616 */
[----:B------:R-:W-:Y:S02]  /*1430*/  UIMAD.WIDE.U32 UR18, UR16, UR12, URZ ;  /* 0x0000000c101272a5 */ /* 0x000fe4000f8e00ff */
[----:B------:R-:W-:Y:S01]  /*1440*/  UIMAD.WIDE.U32 UR22, UR6, UR8, URZ ;  /* 0x00000008061672a5 */ /* 0x000fe2000f8e00ff */
[----:B------:R-:W-:Y:S01]  /*1450*/  UMOV UR24, UR25 ;  /* 0x0000001900187c82 */ /* 0x000fe20008000000 */
[----:B------:R-:W-:Y:S01]  /*1460*/  UMOV UR10, UR11 ;  /* 0x0000000b000a7c82 */ /* 0x000fe20008000000 */
[----:B------:R-:W-:Y:S02]  /*1470*/  USHF.R.U32.HI UR24, URZ, UR4, UR24 ;  /* 0x00000004ff187299 */ /* 0x000fe40008011618 */
[----:B------:R-:W-:Y:S02]  /*1480*/  @UP2 USHF.R.U32.HI UR5, URZ, UR9, UR10 ;  /* 0x00000009ff052299 */ /* 0x000fe4000801160a */
[----:B------:R-:W-:Y:S01]  /*1490*/  UMOV UR7, UR23 ;  /* 0x0000001700077c82 */ /* 0x000fe20008000000 */
[----:B------:R-:W-:Y:S01]  /*14a0*/  UMOV UR18, UR19 ;  /* 0x0000001300127c82 */ /* 0x000fe20008000000 */
[----:B------:R-:W-:-:S02]  /*14b0*/  @UP2 USHF.R.U32.HI UR6, URZ, UR9, UR7 ;  /* 0x00000009ff062299 */ /* 0x000fc40008011607 */
[----:B------:R-:W-:Y:S02]  /*14c0*/  USHF.R.U32.HI UR18, URZ, UR13, UR18 ;  /* 0x0000000dff127299 */ /* 0x000fe40008011612 */
[----:B------:R-:W-:Y:S02]  /*14d0*/  USEL UR4, UR20, UR24, !UP0 ;  /* 0x0000001814047287 */ /* 0x000fe4000c000000 */
[----:B------:R-:W-:Y:S02]  /*14e0*/  UIMAD UR7, UR5, UR21, URZ ;  /* 0x00000015050772a4 */ /* 0x000fe4000f8e02ff */
[----:B------:R-:W-:Y:S02]  /*14f0*/  USEL UR5, UR16, UR18, !UP1 ;  /* 0x0000001210057287 */ /* 0x000fe4000c800000 */
[----:B------:R-:W-:Y:S02]  /*1500*/  UIMAD UR12, UR6, UR21, URZ ;  /* 0x00000015060c72a4 */ /* 0x000fe4000f8e02ff */
[----:B------:R-:W-:-:S02]  /*1510*/  UISETP.GE.AND UP0, UPT, UR4, UR7, UPT ;  /* 0x000000070400728c */ /* 0x000fc4000bf06270 */
[----:B------:R-:W-:Y:S02]  /*1520*/  UIMAD.WIDE.U32 UR10, UR4, UR8, URZ ;  /* 0x00000008040a72a5 */ /* 0x000fe4000f8e00ff */
[----:B------:R-:W-:Y:S02]  /*1530*/  UISETP.GE.OR UP0, UPT, UR5, UR12, UP0 ;  /* 0x0000000c0500728c */ /* 0x000fe40008706670 */
[----:B------:R-:W-:Y:S02]  /*1540*/  UIMAD.WIDE.U32 UR12, UR5, UR8, URZ ;  /* 0x00000008050c72a5 */ /* 0x000fe4000f8e00ff */
[----:B------:R-:W-:Y:S01]  /*1550*/  UIADD3 UR10, UPT, UPT, -UR4, URZ, URZ ;  /* 0x000000ff040a7290 */ /* 0x000fe2000fffe1ff */
[----:B------:R-:W-:Y:S01]  /*1560*/  UMOV UR8, UR11 ;  /* 0x0000000b00087c82 */ /* 0x000fe20008000000 */
[----:B------:R-:W-:Y:S02]  /*1570*/  UIADD3 UR11, UPT, UPT, -UR5, URZ, URZ ;  /* 0x000000ff050b7290 */ /* 0x000fe4000fffe1ff */
[----:B------:R-:W-:-:S03]  /*1580*/  USHF.R.U32.HI UR8, URZ, UR9, UR8 ;  /* 0x00000009ff087299 */ /* 0x000fc60008011608 */
[----:B------:R-:W-:Y:S01]  /*1590*/  @!UP0 UMOV UR7, UR13 ;  /* 0x0000000d00078c82 */ /* 0x000fe20008000000 */
[----:B------:R-:W-:Y:S02]  /*15a0*/  UIMAD UR20, UR14, UR10, UR20 ;  /* 0x0000000a0e1472a4 */ /* 0x000fe4000f8e0214 */
[----:B------:R-:W-:Y:S02]  /*15b0*/  USEL UR8, UR4, UR8, !UP2 ;  /* 0x0000000804087287 */ /* 0x000fe4000d000000 */
[----:B------:R-:W-:Y:S02]  /*15c0*/  @!UP0 USHF.R.U32.HI UR7, URZ, UR9, UR7 ;  /* 0x00000009ff078299 */ /* 0x000fe40008011607 */
[----:B------:R-:W-:Y:S02]  /*15d0*/  UIADD3 UR9, UPT, UPT, -UR8, URZ, URZ ;  /* 0x000000ff08097290 */ /* 0x000fe4000fffe1ff */
[----:B------:R-:W-:Y:S02]  /*15e0*/  @!UP0 USEL UR7, UR5, UR7, !UP2 ;  /* 0x0000000705078287 */ /* 0x000fe4000d000000 */
[----:B------:R-:W-:-:S02]  /*15f0*/  UIMAD UR9, UR21, UR9, UR4 ;  /* 0x00000009150972a4 */ /* 0x000fc4000f8e0204 */
[----:B------:R-:W-:Y:S02]  /*1600*/  @!UP0 UIADD3 UR8, UPT, UPT, UR8, -UR7, URZ ;  /* 0x8000000708088290 */ /* 0x000fe4000fffe0ff */
[----:B------:R-:W-:Y:S02]  /*1610*/  @!UP0 UIMAD UR6, UR9, UR6, UR7 ;  /* 0x00000006090682a4 */ /* 0x000fe4000f8e0207 */
[----:B------:R-:W-:Y:S02]  /*1620*/  @!UP0 UIMAD UR4, UR8, UR21, UR5 ;  /* 0x00000015080482a4 */ /* 0x000fe4000f8e0205 */
[----:B------:R-:W-:Y:S02]  /*1630*/  UIMAD UR16, UR28, UR11, UR16 ;  /* 0x0000000b1c1072a4 */ /* 0x000fe4000f8e0210 */
[----:B------:R-:W-:Y:S01]  /*1640*/  UIMAD UR20, UR4, UR14, UR20 ;  /* 0x0000000e041472a4 */ /* 0x000fe2000f8e0214 */
[----:B------:R-:W-:Y:S02]  /*1650*/  @!UP0 UMOV UR5, UR6 ;  /* 0x0000000600058c82 */ /* 0x000fe40008000000 */
[----:B------:R-:W-:-:S12]  /*1660*/  UIMAD UR16, UR5, UR28, UR16 ;  /* 0x0000001c051072a4 */ /* 0x000fd8000f8e0210 */
.L_x_18:
[----:B------:R-:W-:Y:S02]  /*1670*/  UISETP.NE.AND UP0, UPT, UR29, 0x1, UPT ;  /* 0x000000011d00788c */ /* 0x000fe4000bf05270 */
[----:B------:R-:W-:Y:S02]  /*1680*/  ULOP3.LUT UR27, UR27, 0xffff, URZ, 0xc0, !UPT ;  /* 0x0000ffff1b1b7892 */ /* 0x000fe4000f8ec0ff */
[----:B------:R-:W-:Y:S02]  /*1690*/  ULOP3.LUT UR26, UR26, 0xffff, URZ, 0xc0, !UPT ;  /* 0x0000ffff1a1a7892 */ /* 0x000fe4000f8ec0ff */
[----:B------:R-:W-:Y:S02]  /*16a0*/  UISETP.NE.AND UP1, UPT, UR17, 0x2, UPT ;  /* 0x000000021100788c */ /* 0x000fe4000bf25270 */
[----:B------:R-:W-:Y:S02]  /*16b0*/  ULOP3.LUT UR31, UR31, 0x400, URZ, 0xc0, !UPT ;  /* 0x000004001f1f7892 */ /* 0x000fe4000f8ec0ff */
[----:B------:R-:W-:-:S02]  /*16c0*/  ULOP3.LUT UR30, UR30, 0x1800, URZ, 0xc0, !UPT ;  /* 0x000018001e1e7892 */ /* 0x000fc4000f8ec0ff */
[----:B------:R-:W-:Y:S02]  /*16d0*/  USHF.L.U32 UR27, UR34, UR27, URZ ;  /* 0x0000001b221b7299 */ /* 0x000fe400080006ff */
[----:B------:R-:W-:Y:S01]  /*16e0*/  USHF.L.U32 UR26, UR33, UR26, URZ ;  /* 0x0000001a211a7299 */ /* 0x000fe200080006ff */
[----:B------:R-:W-:Y:S11]  /*16f0*/  BRA.U UP0, `(.L_x_19) ;  /* 0x0000000100447547 */ /* 0x000ff6000b800000 */
[----:B------:R-:W2:Y:S01]  /*1700*/  LDCU.128 UR8, c[0x0][0xb10] ;  /* 0x00016200ff0877ac */ /* 0x000ea20008000c00 */
[----:B------:R-:W3:Y:S01]  /*1710*/  LDCU UR12, c[0x0][0xb0c] ;  /* 0x00016180ff0c77ac */ /* 0x000ee20008000800 */
[----:B------:R-:W4:Y:S01]  /*1720*/  LDCU UR13, c[0x0][0xb20] ;  /* 0x00016400ff0d77ac */ /* 0x000f220008000800 */
[----:B--2---:R-:W-:Y:S02]  /*1730*/  UIMAD.WIDE.U32 UR6, UR16, UR8, URZ ;  /* 0x00000008100672a5 */ /* 0x004fe4000f8e00ff */
[----:B------:R-:W-:Y:S02]  /*1740*/  UIMAD.WIDE.U32 UR4, UR20, UR11, URZ ;  /* 0x0000000b140472a5 */ /* 0x000fe4000f8e00ff */
[----:B---3--:R-:W-:Y:S02]  /*1750*/  UISETP.NE.AND UP2, UPT, UR12, 0x1, UPT ;  /* 0x000000010c00788c */ /* 0x008fe4000bf45270 */
[----:B------:R-:W-:Y:S01]  /*1760*/  UISETP.NE.AND UP0, UPT, UR10, 0x1, UPT ;  /* 0x000000010a00788c */ /* 0x000fe2000bf05270 */
[----:B------:R-:W-:-:S02]  /*1770*/  UMOV UR6, UR7 ;  /* 0x0000000700067c82 */ /* 0x000fc40008000000 */
[----:B------:R-:W-:Y:S01]  /*1780*/  UMOV UR4, UR5 ;  /* 0x0000000500047c82 */ /* 0x000fe20008000000 */
[----:B------:R-:W-:Y:S02]  /*1790*/  USHF.R.U32.HI UR6, URZ, UR9, UR6 ;  /* 0x00000009ff067299 */ /* 0x000fe40008011606 */
[----:B----4-:R-:W-:Y:S02]  /*17a0*/  USHF.R.U32.HI UR4, URZ, UR13, UR4 ;  /* 0x0000000dff047299 */ /* 0x010fe40008011604 */
[----:B------:R-:W-:Y:S02]  /*17b0*/  USEL UR5, UR16, UR6, !UP2 ;  /* 0x0000000610057287 */ /* 0x000fe4000d000000 */
[----:B------:R-:W-:-:S04]  /*17c0*/  USEL UR4, UR20, UR4, !UP0 ;  /* 0x0000000414047287 */ /* 0x000fc8000c000000 */
[----:B------:R-:W-:Y:S02]  /*17d0*/  UIADD3 UR6, UPT, UPT, UR5, -UR4, URZ ;  /* 0x8000000405067290 */ /* 0x000fe4000fffe0ff */
[----:B------:R-:W-:Y:S02]  /*17e0*/  UIADD3 UR4, UPT, UPT, -UR5, UR4, URZ ;  /* 0x0000000405047290 */ /* 0x000fe4000fffe1ff */
[----:B------:R-:W-:Y:S02]  /*17f0*/  UIMAD UR20, UR6, UR10, UR20 ;  /* 0x0000000a061472a4 */ /* 0x000fe4000f8e0214 */
[----:B------:R-:W-:-:S12]  /*1800*/  UIMAD UR16, UR4, UR12, UR16 ;  /* 0x0000000c041072a4 */ /* 0x000fd8000f8e0210 */
.L_x_19:
[----:B------:R-:W-:Y:S05]  /*1810*/  BRA.U !UP6, `(.L_x_20) ;  /* 0x000000010e0c7547 */ /* 0x000fea000b800000 */
[----:B------:R-:W-:Y:S01]  /*1820*/  UCGABAR_WAIT ;  /* 0x0000000000007dc7 */ /* 0x000fe20008000000 */
[----:B------:R-:W-:Y:S01]  /*1830*/  CCTL.IVALL ;  /* 0x00000000ff00798f */ /* 0x000fe20002000000 */
[----:B------:R-:W-:Y:S05]  /*1840*/  BRA `(.L_x_21) ;  /* 0x0000000000047947 */ /* 0x000fea0003800000 */
.L_x_20:
[----:B------:R-:W-:Y:S06]  /*1850*/  BAR.SYNC.DEFER_BLOCKING 0x0 ;  /* 0x0000000000007b1d */ /* 0x000fec0000010000 */
.L_x_21:
[----:B------:R-:W-:Y:S05]  /*1860*/  BRA.U UP1, `(.L_x_22) ;  /* 0x0000001101dc7547 */ /* 0x000fea000b800000 */
[----:B------:R-:W2:Y:S01]  /*1870*/  LDCU UR7, c[0x0][0x38c] ;  /* 0x00007180ff0777ac */ /* 0x000ea20008000800 */
[----:B------:R-:W3:Y:S01]  /*1880*/  S2UR UR8, SR_CgaCtaId ;  /* 0x00000000000879c3 */ /* 0x000ee20000008800 */
[----:B------:R-:W-:Y:S01]  /*1890*/  PLOP3.LUT P1, PT, PT, PT, UP4, 0x80, 0x8 ;  /* 0x000000000008781c */ /* 0x000fe20003f2f048 */
[----:B------:R-:W-:Y:S01]  /*18a0*/  IMAD.MOV.U32 R12, RZ, RZ, 0x1 ;  /* 0x00000001ff0c7424 */ /* 0x000fe200078e00ff */
[----:B------:R-:W-:Y:S01]  /*18b0*/  UISETP.NE.AND UP0, UPT, UR17, URZ, UPT ;  /* 0x000000ff1100728c */ /* 0x000fe2000bf05270 */
[----:B------:R-:W-:Y:S01]  /*18c0*/  ISETP.EQ.OR P2, PT, R0, RZ, P3 ;  /* 0x000000ff0000720c */ /* 0x000fe20001f42670 */
[----:B------:R-:W-:Y:S01]  /*18d0*/  UMOV UR21, 0x400 ;  /* 0x0000040000157882 */ /* 0x000fe20000000000 */
[----:B------:R-:W-:Y:S01]  /*18e0*/  USHF.L.U32 UR5, UR32, 0x5, URZ ;  /* 0x0000000520057899 */ /* 0x000fe200080006ff */
[----:B------:R-:W-:Y:S01]  /*18f0*/  PLOP3.LUT P1, PT, P1, PT, PT, 0x8, 0x80 ;  /* 0x000000000080781c */ /* 0x000fe20000f2e170 */
[----:B------:R-:W-:Y:S01]  /*1900*/  USEL UR25, UR53, 0x2, UP0 ;  /* 0x0000000235197887 */ /* 0x000fe20008000000 */
[----:B------:R-:W-:Y:S01]  /*1910*/  CS2R R10, SRZ ;  /* 0x00000000000a7805 */ /* 0x000fe2000001ff00 */
[----:B------:R-:W-:Y:S01]  /*1920*/  IMAD.MOV.U32 R9, RZ, RZ, RZ ;  /* 0x000000ffff097224 */ /* 0x000fe200078e00ff */
[----:B------:R-:W4:Y:S01]  /*1930*/  LDCU UR42, c[0x0][0x370] ;  /* 0x00006e00ff2a77ac */ /* 0x000f220008000800 */
[----:B------:R-:W-:Y:S01]  /*1940*/  IMAD.MOV.U32 R8, RZ, RZ, 0x1 ;  /* 0x00000001ff087424 */ /* 0x000fe200078e00ff */
[----:B------:R-:W1:Y:S01]  /*1950*/  LDCU.64 UR28, c[0x0][0x348] ;  /* 0x00006900ff1c77ac */ /* 0x000e620008000a00 */
[----:B--2---:R-:W-:-:S02]  /*1960*/  UIADD3 UR6, UPT, UPT, UR7, 0x1f, URZ ;  /* 0x0000001f07067890 */ /* 0x004fc4000fffe0ff */
[----:B------:R-:W-:Y:S02]  /*1970*/  UIADD3 UR48, UPT, UPT, UR7, 0x3e, URZ ;  /* 0x0000003e07307890 */ /* 0x000fe4000fffe0ff */
[----:B------:R-:W-:Y:S02]  /*1980*/  USHF.R.S32.HI UR4, URZ, 0x1f, UR6 ;  /* 0x0000001fff047899 */ /* 0x000fe40008011406 */
[----:B---3--:R-:W-:Y:S02]  /*1990*/  ULEA UR21, UR8, UR21, 0x18 ;  /* 0x0000001508157291 */ /* 0x008fe4000f8ec0ff */
[----:B------:R-:W-:Y:S02]  /*19a0*/  ULEA.HI UR4, UR4, UR6, URZ, 0x5 ;  /* 0x0000000604047291 */ /* 0x000fe4000f8f28ff */
[----:B------:R-:W-:Y:S02]  /*19b0*/  UIADD3 UR6, UPT, UPT, UR7, -0x1, URZ ;  /* 0xffffffff07067890 */ /* 0x000fe4000fffe0ff */
[----:B------:R-:W-:-:S02]  /*19c0*/  USHF.R.S32.HI UR44, URZ, 0x5, UR4 ;  /* 0x00000005ff2c7899 */ /* 0x000fc40008011404 */
[----:B------:R-:W-:Y:S02]  /*19d0*/  UISETP.GE.U32.AND UP1, UPT, UR6, -0x3f, UPT ;  /* 0xffffffc10600788c */ /* 0x000fe4000bf26070 */
[----:B------:R-:W-:Y:S02]  /*19e0*/  UISETP.LT.U32.AND UP0, UPT, UR44, 0x4, UPT ;  /* 0x000000042c00788c */ /* 0x000fe4000bf01070 */
[----:B------:R-:W-:Y:S02]  /*19f0*/  ULEA UR38, UR31, UR21, 0x2 ;  /* 0x000000151f267291 */ /* 0x000fe4000f8e10ff */
[----:B------:R-:W-:Y:S02]  /*1a00*/  USEL UR43, UR44, 0x4, UP0 ;  /* 0x000000042c2b7887 */ /* 0x000fe40008000000 */
[----:B------:R-:W-:Y:S02]  /*1a10*/  ULEA UR37, UR30, UR21, 0x2 ;  /* 0x000000151e257291 */ /* 0x000fe4000f8e10ff */
[----:B------:R-:W-:-:S02]  /*1a20*/  UIADD3 UR24, UPT, UPT, UR43, -0x1, URZ ;  /* 0xffffffff2b187890 */ /* 0x000fc4000fffe0ff */
[----:B------:R-:W-:Y:S01]  /*1a30*/  @UP1 UIADD3 UR24, UPT, UPT, UR43, URZ, URZ ;  /* 0x000000ff2b181290 */ /* 0x000fe2000fffe0ff */
[----:B------:R-:W2:Y:S01]  /*1a40*/  LDCU UR41, c[0x0][0x374] ;  /* 0x00006e80ff2977ac */ /* 0x000ea20008000800 */
[----:B------:R-:W-:Y:S02]  /*1a50*/  ULOP3.LUT UR47, UR5, 0x20, URZ, 0xe2, !UPT ;  /* 0x00000020052f7892 */ /* 0x000fe4000f8ee2ff */
[----:B------:R-:W-:Y:S02]  /*1a60*/  UIADD3 UR38, UPT, UPT, UR38, 0x8800, URZ ;  /* 0x0000880026267890 */ /* 0x000fe4000fffe0ff */
[----:B------:R-:W-:Y:S02]  /*1a70*/  UIADD3 UR37, UPT, UPT, UR37, 0x10800, URZ ;  /* 0x0001080025257890 */ /* 0x000fe4000fffe0ff */
[----:B------:R-:W-:Y:S02]  /*1a80*/  UIADD3 UR46, UPT, UPT, UR44, -UR43, URZ ;  /* 0x8000002b2c2e7290 */ /* 0x000fe4000fffe0ff */
[----:B------:R-:W-:Y:S01]  /*1a90*/  UIADD3 UR24, UPT, UPT, UR24, 0x1, URZ ;  /* 0x0000000118187890 */ /* 0x000fe2000fffe0ff */
[----:B-1--4-:R-:W-:-:S11]  /*1aa0*/  UMOV UR7, URZ ;  /* 0x000000ff00077c82 */ /* 0x012fd60008000000 */
.L_x_42:
[----:B-1----:R-:W1:Y:S02]  /*1ab0*/  S2UR UR4, SR_CgaCtaId ;  /* 0x00000000000479c3 */ /* 0x002e640000008800 */
[----:B-1----:R-:W-:-:S09]  /*1ac0*/  UISETP.NE.AND UP0, UPT, UR4, URZ, UPT ;  /* 0x000000ff0400728c */ /* 0x002fd2000bf05270 */
[----:B------:R-:W-:Y:S05]  /*1ad0*/  BRA.U UP0, `(.L_x_23) ;  /* 0x0000000100287547 */ /* 0x000fea000b800000 */
[----:B------:R-:W-:Y:S02]  /*1ae0*/  LEA R0, R9, UR21, 0x3 ;  /* 0x0000001509007c11 */ /* 0x000fe4000f8e18ff */
[----:B------:R-:W-:-:S04]  /*1af0*/  SHF.L.U32 R3, R8, 0x1f, RZ ;  /* 0x0000001f08037819 */ /* 0x000fc800000006ff */
[----:B------:R-:W1:Y:S02]  /*1b00*/  SYNCS.PHASECHK.TRANS64.TRYWAIT P0, [R0+URZ+0x100], R3 ;  /* 0x00010003000075a7 */ /* 0x000e6400080011ff */
[----:B-1----:R-:W-:Y:S05]  /*1b10*/  @!P0 BRA `(.L_x_24) ;  /* 0x0000009c00848947 */ /* 0x002fea0003800000 */
.L_x_174:
[----:B------:R3:W-:Y:S01]  /*1b20*/  SYNCS.ARRIVE.TRANS64.A1T0 RZ, [R0+URZ+0xf0], RZ ;  /* 0x0000f0ff00ff79a7 */ /* 0x0007e200081000ff */
[----:B------:R-:W-:-:S05]  /*1b30*/  VIADD R9, R9, 0x1 ;  /* 0x0000000109097836 */ /* 0x000fca0000000000 */
[----:B------:R-:W-:-:S04]  /*1b40*/  ISETP.NE.AND P0, PT, R9, 0x2, PT ;  /* 0x000000020900780c */ /* 0x000fc80003f05270 */
[----:B-1----:R-:W-:Y:S02]  /*1b50*/  SEL R3, RZ, 0x1, P0 ;  /* 0x00000001ff037807 */ /* 0x002fe40000000000 */
[----:B------:R-:W-:Y:S02]  /*1b60*/  SEL R9, R9, RZ, P0 ;  /* 0x000000ff09097207 */ /* 0x000fe40000000000 */
[----:B------:R-:W-:-:S07]  /*1b70*/  LOP3.LUT R8, R8, R3, RZ, 0x3c, !PT ;  /* 0x0000000308087212 */ /* 0x000fce00078e3cff */
.L_x_23:
[----:B------:R-:W-:Y:S01]  /*1b80*/  ULEA UR4, UR7, UR21, 0x3 ;  /* 0x0000001507047291 */ /* 0x000fe2000f8e18ff */
[----:B---3--:R-:W-:Y:S01]  /*1b90*/  SHF.L.U32 R0, R12, 0x1f, RZ ;  /* 0x0000001f0c007819 */ /* 0x008fe200000006ff */
[----:B------:R-:W-:Y:S02]  /*1ba0*/  UISETP.GE.U32.AND UP0, UPT, UR48, 0x3f, UPT ;  /* 0x0000003f3000788c */ /* 0x000fe4000bf06070 */
[----:B------:R-:W-:Y:S02]  /*1bb0*/  ULEA UR11, UR20, UR49, 0x2 ;  /* 0x00000031140b7291 */ /* 0x000fe4000f8e10ff */
[----:B------:R-:W-:Y:S02]  /*1bc0*/  ULEA UR35, UR16, UR47, 0x6 ;  /* 0x0000002f10237291 */ /* 0x000fe4000f8e30ff */
[----:B------:R-:W-:Y:S01]  /*1bd0*/  USHF.L.U32 UR11, UR11, 0x6, URZ ;  /* 0x000000060b0b7899 */ /* 0x000fe200080006ff */
[----:B------:R1:W3:Y:S01]  /*1be0*/  SYNCS.PHASECHK.TRANS64.TRYWAIT P0, [UR4+0x20], R0 ;  /* 0x00002000ff0075a7 */ /* 0x0002e20008001104 */
[----:B------:R-:W-:Y:S01]  /*1bf0*/  UMOV UR6, URZ ;  /* 0x000000ff00067c82 */ /* 0x000fe20008000000 */
[----:B------:R-:W-:Y:S09]  /*1c00*/  BRA.U !UP0, `(.L_x_25) ;  /* 0x0000000108c87547 */ /* 0x000ff2000b800000 */
[----:B------:R-:W-:Y:S01]  /*1c10*/  UMOV UR13, URZ ;  /* 0x000000ff000d7c82 */ /* 0x000fe20008000000 */
[----:B------:R-:W-:-:S05]  /*1c20*/  UMOV UR4, UR7 ;  /* 0x0000000700047c82 */ /* 0x000fca0008000000 */
.L_x_31:
[----:B------:R-:W-:Y:S01]  /*1c30*/  ULEA UR33, UR4, UR21, 0x3 ;  /* 0x0000001504217291 */ /* 0x000fe2000f8e18ff */
[----:B---3--:R-:W-:Y:S01]  /*1c40*/  @!P3 MOV R2, 0xa000 ;  /* 0x0000a0000002b802 */ /* 0x008fe20000000f00 */
[----:B-1-3--:R-:W-:Y:S10]  /*1c50*/  @P0 BRA `(.L_x_26) ;  /* 0x00000000000c0947 */ /* 0x00aff40003800000 */
[----:B------:R-:W-:-:S04]  /*1c60*/  SHF.L.U32 R3, R12, 0x1f, RZ ;  /* 0x0000001f0c037819 */ /* 0x000fc800000006ff */
[----:B------:R-:W3:Y:S02]  /*1c70*/  SYNCS.PHASECHK.TRANS64.TRYWAIT P0, [UR33+0x20], R3 ;  /* 0x00002003ff0075a7 */ /* 0x000ee40008001121 */
[----:B---3--:R-:W-:Y:S05]  /*1c80*/  @!P0 BRA `(.L_x_27) ;  /* 0x0000009c003c8947 */ /* 0x008fea0003800000 */
.L_x_26:
[----:B------:R3:W-:Y:S01]  /*1c90*/  @!P3 SYNCS.ARRIVE.TRANS64 RZ, [UR33], R2 ;  /* 0x00000002ffffb9a7 */ /* 0x0007e20008000021 */
[----:B------:R-:W-:-:S04]  /*1ca0*/  ULOP3.LUT UR5, UR25, 0x2, URZ, 0xfc, !UPT ;  /* 0x0000000219057892 */ /* 0x000fc8000f8efcff */
[----:B------:R-:W-:-:S09]  /*1cb0*/  UISETP.NE.AND UP0, UPT, UR5, 0x2, UPT ;  /* 0x000000020500788c */ /* 0x000fd2000bf05270 */
[----:B------:R-:W-:Y:S05]  /*1cc0*/  BRA.U UP0, `(.L_x_28) ;  /* 0x0000000100047547 */ /* 0x000fea000b800000 */
[----:B--2---:R-:W-:Y:S05]  /*1cd0*/  BPT.TRAP 0x1 ;  /* 0x000000040000795c */ /* 0x004fea0000300000 */
.L_x_28:
[----:B------:R-:W-:Y:S04]  /*1ce0*/  BSSY.RECONVERGENT B0, `(.L_x_29) ;  /* 0x0000003000007945 */ /* 0x000fe80003800200 */
[----:B------:R-:W-:Y:S05]  /*1cf0*/  @P2 BRA `(.L_x_30) ;  /* 0x0000000000042947 */ /* 0x000fea0003800000 */
[----:B--2---:R-:W-:Y:S05]  /*1d00*/  BPT.TRAP 0x1 ;  /* 0x000000040000795c */ /* 0x004fea0000300000 */
.L_x_30:
[----:B--2---:R-:W-:Y:S05]  /*1d10*/  BSYNC.RECONVERGENT B0 ;  /* 0x0000000000007941 */ /* 0x004fea0003800200 */
.L_x_29:
[----:B------:R-:W-:Y:S02]  /*1d20*/  UIADD3 UR5, UPT, UPT, UR4, 0x1, URZ ;  /* 0x0000000104057890 */ /* 0x000fe4000fffe0ff */
[----:B------:R-:W-:Y:S02]  /*1d30*/  USHF.L.U32 UR34, UR13, 0x5, URZ ;  /* 0x000000050d227899 */ /* 0x000fe400080006ff */
[----:B------:R-:W-:Y:S02]  /*1d40*/  UISETP.NE.AND UP0, UPT, UR5, 0x4, UPT ;  /* 0x000000040500788c */ /* 0x000fe4000bf05270 */
[----:B------:R-:W-:Y:S02]  /*1d50*/  UIADD3 UR13, UPT, UPT, UR13, 0x1, URZ ;  /* 0x000000010d0d7890 */ /* 0x000fe4000fffe0ff */
[----:B------:R-:W-:Y:S02]  /*1d60*/  USEL UR6, URZ, 0x1, UP0 ;  /* 0x00000001ff067887 */ /* 0x000fe40008000000 */
[----:B------:R-:W-:-:S02]  /*1d70*/  USEL UR7, UR5, URZ, UP0 ;  /* 0x000000ff05077287 */ /* 0x000fc40008000000 */
[----:B------:R-:W-:Y:S02]  /*1d80*/  UIADD3 UR14, UP1, UPT, UR28, 0x80, URZ ;  /* 0x000000801c0e7890 */ /* 0x000fe4000ff3e0ff */
[----:B------:R-:W-:Y:S01]  /*1d90*/  ULEA UR5, UR7, UR21, 0x3 ;  /* 0x0000001507057291 */ /* 0x000fe2000f8e18ff */
[----:B------:R-:W-:Y:S01]  /*1da0*/  LOP3.LUT R12, R12, UR6, RZ, 0x3c, !PT ;  /* 0x000000060c0c7c12 */ /* 0x000fe2000f8e3cff */
[----:B------:R-:W-:Y:S02]  /*1db0*/  ULEA UR6, UR4, UR31, 0xb ;  /* 0x0000001f04067291 */ /* 0x000fe4000f8e58ff */
[----:B------:R-:W-:Y:S01]  /*1dc0*/  UIADD3.X UR15, UPT, UPT, URZ, UR29, URZ, UP1, !UPT ;  /* 0x0000001dff0f7290 */ /* 0x000fe20008ffe4ff */
[----:B-1----:R-:W-:Y:S01]  /*1dd0*/  SHF.L.U32 R0, R12, 0x1f, RZ ;  /* 0x0000001f0c007819 */ /* 0x002fe200000006ff */
[----:B------:R-:W-:Y:S02]  /*1de0*/  ULEA UR6, UR6, UR21, 0x2 ;  /* 0x0000001506067291 */ /* 0x000fe4000f8e10ff */
[----:B------:R-:W-:Y:S01]  /*1df0*/  UPRMT UR16, URZ, 0x5410, UR27 ;  /* 0x00005410ff107896 */ /* 0x000fe2000800001b */
[----:B------:R4:W1:Y:S01]  /*1e00*/  SYNCS.PHASECHK.TRANS64.TRYWAIT P0, [UR5+0x20], R0 ;  /* 0x00002000ff0075a7 */ /* 0x0008620008001105 */
[----:B------:R-:W-:-:S02]  /*1e10*/  ULEA UR5, UR4, UR30, 0xd ;  /* 0x0000001e04057291 */ /* 0x000fc4000f8e68ff */
[----:B------:R-:W-:Y:S02]  /*1e20*/  UIADD3 UR4, UP0, UPT, UR28, 0x180, URZ ;  /* 0x000001801c047890 */ /* 0x000fe4000ff1e0ff */
[----:B------:R-:W-:Y:S02]  /*1e30*/  ULEA UR5, UR5, UR21, 0x2 ;  /* 0x0000001505057291 */ /* 0x000fe4000f8e10ff */
[----:B------:R-:W-:Y:S02]  /*1e40*/  UIADD3 UR32, UPT, UPT, UR6, 0x8800, URZ ;  /* 0x0000880006207890 */ /* 0x000fe4000fffe0ff */
[----:B------:R-:W-:Y:S02]  /*1e50*/  UIADD3 UR8, UPT, UPT, UR5, 0x10800, URZ ;  /* 0x0001080005087890 */ /* 0x000fe4000fffe0ff */
[----:B------:R-:W-:Y:S02]  /*1e60*/  UIADD3.X UR5, UPT, UPT, URZ, UR29, URZ, UP0, !UPT ;  /* 0x0000001dff057290 */ /* 0x000fe400087fe4ff */
[----:B------:R-:W-:-:S02]  /*1e70*/  UISETP.NE.AND UP0, UPT, UR13, UR24, UPT ;  /* 0x000000180d00728c */ /* 0x000fc4000bf05270 */
[----:B------:R-:W-:Y:S01]  /*1e80*/  UPRMT UR6, URZ, 0x5410, UR26 ;  /* 0x00005410ff067896 */ /* 0x000fe2000800001a */
[----:B------:R-:W-:Y:S01]  /*1e90*/  UMOV UR18, 0x0 ;  /* 0x0000000000127882 */ /* 0x000fe20000000000 */
[----:B------:R-:W-:Y:S01]  /*1ea0*/  UMOV UR19, 0x10000000 ;  /* 0x1000000000137882 */ /* 0x000fe20000000000 */
[----:B------:R-:W-:Y:S01]  /*1eb0*/  UMOV UR12, UR36 ;  /* 0x00000024000c7c82 */ /* 0x000fe20008000000 */
[----:B------:R-:W-:Y:S01]  /*1ec0*/  UMOV UR9, UR33 ;  /* 0x0000002100097c82 */ /* 0x000fe20008000000 */
[----:B------:R-:W-:Y:S01]  /*1ed0*/  UMOV UR10, UR34 ;  /* 0x00000022000a7c82 */ /* 0x000fe20008000000 */
[----:B------:R-:W-:Y:S03]  /*1ee0*/  UTMALDG.3D.MULTICAST [UR32], [UR14], UR16, desc[UR18] ;  /* 0x000012200e0073b4 */ /* 0x000fe60008011810 */
[----:B------:R2:W-:Y:S02]  /*1ef0*/  UTMALDG.3D.MULTICAST [UR8], [UR4], UR6, desc[UR18] ;  /* 0x00001208040073b4 */ /* 0x0005e40008011806 */
[----:B--2---:R-:W-:Y:S01]  /*1f00*/  UMOV UR6, UR24 ;  /* 0x0000001800067c82 */ /* 0x004fe20008000000 */
[----:B------:R-:W-:Y:S01]  /*1f10*/  UMOV UR4, UR7 ;  /* 0x0000000700047c82 */ /* 0x000fe20008000000 */
[----:B----4-:R-:W-:Y:S05]  /*1f20*/  BRA.U UP0, `(.L_x_31) ;  /* 0xfffffffd00407547 */ /* 0x010fea000b83ffff */
.L_x_25:
[----:B------:R-:W-:Y:S01]  /*1f30*/  ULEA UR4, UR7, UR21, 0x3 ;  /* 0x0000001507047291 */ /* 0x000fe2000f8e18ff */
[----:B-1----:R-:W-:Y:S01]  /*1f40*/  SHF.L.U32 R0, R12, 0x1f, RZ ;  /* 0x0000001f0c007819 */ /* 0x002fe200000006ff */
[----:B------:R-:W-:Y:S01]  /*1f50*/  @!P1 SYNCS.ARRIVE.TRANS64.A1T0 RZ, [UR21+0x88], RZ ;  /* 0x000088ffffff99a7 */ /* 0x000fe20008100015 */
[----:B------:R-:W-:-:S06]  /*1f60*/  UISETP.GT.AND UP0, UPT, UR44, UR43, UPT ;  /* 0x0000002b2c00728c */ /* 0x000fcc000bf04270 */
[----:B---3--:R1:W3:Y:S03]  /*1f70*/  SYNCS.PHASECHK.TRANS64.TRYWAIT P0, [UR4+0x20], R0 ;  /* 0x00002000ff0075a7 */ /* 0x0082e60008001104 */
[----:B------:R-:W-:Y:S05]  /*1f80*/  BRA.U !UP0, `(.L_x_32) ;  /* 0x0000000108bc7547 */ /* 0x000fea000b800000 */
[----:B------:R-:W-:Y:S01]  /*1f90*/  UIADD3 UR13, UPT, UPT, UR46, UR6, URZ ;  /* 0x000000062e0d7290 */ /* 0x000fe2000fffe0ff */
[----:B------:R-:W-:-:S11]  /*1fa0*/  UMOV UR4, UR7 ;  /* 0x0000000700047c82 */ /* 0x000fd60008000000 */
.L_x_38:
[----:B------:R-:W-:Y:S01]  /*1fb0*/  ULEA UR17, UR4, UR21, 0x3 ;  /* 0x0000001504117291 */ /* 0x000fe2000f8e18ff */
[----:B---3--:R-:W-:Y:S01]  /*1fc0*/  @!P3 MOV R2, 0xa000 ;  /* 0x0000a0000002b802 */ /* 0x008fe20000000f00 */
[----:B-1-3--:R-:W-:Y:S10]  /*1fd0*/  @P0 BRA `(.L_x_33) ;  /* 0x00000000000c0947 */ /* 0x00aff40003800000 */
[----:B------:R-:W-:-:S04]  /*1fe0*/  SHF.L.U32 R3, R12, 0x1f, RZ ;  /* 0x0000001f0c037819 */ /* 0x000fc800000006ff */
[----:B------:R-:W3:Y:S02]  /*1ff0*/  SYNCS.PHASECHK.TRANS64.TRYWAIT P0, [UR17+0x20], R3 ;  /* 0x00002003ff0075a7 */ /* 0x000ee40008001111 */
[----:B---3--:R-:W-:Y:S05]  /*2000*/  @!P0 BRA `(.L_x_34) ;  /* 0x0000009800748947 */ /* 0x008fea0003800000 */
.L_x_33:
[----:B------:R3:W-:Y:S01]  /*2010*/  @!P3 SYNCS.ARRIVE.TRANS64 RZ, [UR17], R2 ;  /* 0x00000002ffffb9a7 */ /* 0x0007e20008000011 */
[----:B------:R-:W-:-:S04]  /*2020*/  ULOP3.LUT UR5, UR25, 0x2, URZ, 0xfc, !UPT ;  /* 0x0000000219057892 */ /* 0x000fc8000f8efcff */
[----:B------:R-:W-:-:S09]  /*2030*/  UISETP.NE.AND UP0, UPT, UR5, 0x2, UPT ;  /* 0x000000020500788c */ /* 0x000fd2000bf05270 */
[----:B------:R-:W-:Y:S05]  /*2040*/  BRA.U UP0, `(.L_x_35) ;  /* 0x0000000100047547 */ /* 0x000fea000b800000 */
[----:B--2---:R-:W-:Y:S05]  /*2050*/  BPT.TRAP 0x1 ;  /* 0x000000040000795c */ /* 0x004fea0000300000 */
.L_x_35:
[----:B------:R-:W-:Y:S04]  /*2060*/  BSSY.RECONVERGENT B0, `(.L_x_36) ;  /* 0x0000003000007945 */ /* 0x000fe80003800200 */
[----:B------:R-:W-:Y:S05]  /*2070*/  @P2 BRA `(.L_x_37) ;  /* 0x0000000000042947 */ /* 0x000fea0003800000 */
[----:B--2---:R-:W-:Y:S05]  /*2080*/  BPT.TRAP 0x1 ;  /* 0x000000040000795c */ /* 0x004fea0000300000 */
.L_x_37:
[----:B--2---:R-:W-:Y:S05]  /*2090*/  BSYNC.RECONVERGENT B0 ;  /* 0x0000000000007941 */ /* 0x004fea0003800200 */
.L_x_36:
[----:B------:R-:W-:Y:S02]  /*20a0*/  UIADD3 UR5, UPT, UPT, UR4, 0x1, URZ ;  /* 0x0000000104057890 */ /* 0x000fe4000fffe0ff */
[----:B------:R-:W-:Y:S02]  /*20b0*/  UIADD3 UR14, UP1, UPT, UR28, 0x80, URZ ;  /* 0x000000801c0e7890 */ /* 0x000fe4000ff3e0ff */
[----:B------:R-:W-:Y:S02]  /*20c0*/  UISETP.NE.AND UP0, UPT, UR5, 0x4, UPT ;  /* 0x000000040500788c */ /* 0x000fe4000bf05270 */
[----:B------:R-:W-:Y:S02]  /*20d0*/  ULEA UR16, UR4, UR38, 0xd ;  /* 0x0000002604107291 */ /* 0x000fe4000f8e68ff */
[----:B------:R-:W-:Y:S02]  /*20e0*/  USEL UR8, URZ, 0x1, UP0 ;  /* 0x00000001ff087887 */ /* 0x000fe40008000000 */
[----:B------:R-:W-:-:S02]  /*20f0*/  USEL UR7, UR5, URZ, UP0 ;  /* 0x000000ff05077287 */ /* 0x000fc40008000000 */
[----:B------:R-:W-:Y:S02]  /*2100*/  UIADD3 UR22, UP0, UPT, UR28, 0x180, URZ ;  /* 0x000001801c167890 */ /* 0x000fe4000ff1e0ff */
[----:B------:R-:W-:Y:S01]  /*2110*/  ULEA UR5, UR7, UR21, 0x3 ;  /* 0x0000001507057291 */ /* 0x000fe2000f8e18ff */
[----:B------:R-:W-:Y:S01]  /*2120*/  LOP3.LUT R12, R12, UR8, RZ, 0x3c, !PT ;  /* 0x000000080c0c7c12 */ /* 0x000fe2000f8e3cff */
[----:B------:R-:W-:Y:S02]  /*2130*/  ULEA UR8, UR4, UR37, 0xf ;  /* 0x0000002504087291 */ /* 0x000fe4000f8e78ff */
[----:B------:R-:W-:Y:S01]  /*2140*/  USHF.L.U32 UR18, UR6, 0x5, URZ ;  /* 0x0000000506127899 */ /* 0x000fe200080006ff */
[----:B-1----:R-:W-:Y:S01]  /*2150*/  SHF.L.U32 R0, R12, 0x1f, RZ ;  /* 0x0000001f0c007819 */ /* 0x002fe200000006ff */
[----:B------:R-:W-:Y:S02]  /*2160*/  UPRMT UR4, URZ, 0x5410, UR27 ;  /* 0x00005410ff047896 */ /* 0x000fe4000800001b */
[----:B------:R-:W-:Y:S01]  /*2170*/  UIADD3.X UR15, UPT, UPT, URZ, UR29, URZ, UP1, !UPT ;  /* 0x0000001dff0f7290 */ /* 0x000fe20008ffe4ff */
[----:B------:R4:W1:Y:S01]  /*2180*/  SYNCS.PHASECHK.TRANS64.TRYWAIT P0, [UR5+0x20], R0 ;  /* 0x00002000ff0075a7 */ /* 0x0008620008001105 */
[----:B------:R-:W-:-:S02]  /*2190*/  UPRMT UR5, URZ, 0x5410, UR26 ;  /* 0x00005410ff057896 */ /* 0x000fc4000800001a */
[----:B------:R-:W-:Y:S01]  /*21a0*/  UIADD3.X UR23, UPT, UPT, URZ, UR29, URZ, UP0, !UPT ;  /* 0x0000001dff177290 */ /* 0x000fe200087fe4ff */
[----:B------:R-:W-:Y:S01]  /*21b0*/  UMOV UR32, 0x0 ;  /* 0x0000000000207882 */ /* 0x000fe20000000000 */
[----:B------:R-:W-:Y:S01]  /*21c0*/  UMOV UR33, 0x10000000 ;  /* 0x1000000000217882 */ /* 0x000fe20000000000 */
[----:B------:R-:W-:Y:S01]  /*21d0*/  UMOV UR19, UR35 ;  /* 0x0000002300137c82 */ /* 0x000fe20008000000 */
[----:B------:R-:W-:Y:S01]  /*21e0*/  UMOV UR20, UR36 ;  /* 0x0000002400147c82 */ /* 0x000fe20008000000 */
[----:B------:R-:W-:Y:S01]  /*21f0*/  UMOV UR12, UR36 ;  /* 0x00000024000c7c82 */ /* 0x000fe20008000000 */
[----:B------:R-:W-:Y:S01]  /*2200*/  UMOV UR9, UR17 ;  /* 0x0000001100097c82 */ /* 0x000fe20008000000 */
[----:B------:R-:W-:Y:S01]  /*2210*/  UMOV UR10, UR18 ;  /* 0x00000012000a7c82 */ /* 0x000fe20008000000 */
[----:B------:R2:W-:Y:S01]  /*2220*/  UTMALDG.3D.MULTICAST [UR16], [UR14], UR4, desc[UR32] ;  /* 0x000020100e0073b4 */ /* 0x0005e20008011804 */
[----:B------:R-:W-:-:S04]  /*2230*/  UIADD3 UR6, UPT, UPT, UR6, 0x1, URZ ;  /* 0x0000000106067890 */ /* 0x000fc8000fffe0ff */
[----:B------:R-:W-:Y:S01]  /*2240*/  UISETP.NE.AND UP0, UPT, UR6, UR13, UPT ;  /* 0x0000000d0600728c */ /* 0x000fe2000bf05270 */
[----:B------:R4:W-:Y:S01]  /*2250*/  UTMALDG.3D.MULTICAST [UR8], [UR22], UR5, desc[UR32] ;  /* 0x00002008160073b4 */ /* 0x0009e20008011805 */
[----:B--2---:R-:W-:-:S07]  /*2260*/  UMOV UR4, UR7 ;  /* 0x0000000700047c82 */ /* 0x004fce0008000000 */
[----:B----4-:R-:W-:Y:S05]  /*2270*/  BRA.U UP0, `(.L_x_38) ;  /* 0xfffffffd004c7547 */ /* 0x010fea000b83ffff */
.L_x_32:
[C---:B------:R-:W-:Y:S01]  /*2280*/  LEA R3, R11.reuse, UR21, 0x3 ;  /* 0x000000150b037c11 */ /* 0x040fe2000f8e18ff */
[----:B------:R-:W-:Y:S01]  /*2290*/  NOP ;  /* 0x0000000000007918 */ /* 0x000fe20000000000 */
[----:B-1----:R-:W-:Y:S02]  /*22a0*/  SHF.L.U32 R0, R10, 0x1f, RZ ;  /* 0x0000001f0a007819 */ /* 0x002fe400000006ff */
[----:B------:R-:W-:Y:S02]  /*22b0*/  LEA R5, R11, UR21, 0x4 ;  /* 0x000000150b057c11 */ /* 0x000fe4000f8e20ff */
[----:B---3--:R-:W1:Y:S02]  /*22c0*/  SYNCS.PHASECHK.TRANS64.TRYWAIT P0, [R3+URZ+0x90], R0 ;  /* 0x00009000030075a7 */ /* 0x008e6400080011ff */
[----:B-1----:R-:W-:Y:S05]  /*22d0*/  @!P0 BRA `(.L_x_39) ;  /* 0x0000009400d88947 */ /* 0x002fea0003800000 */
.L_x_177:
[----:B------:R-:W3:Y:S01]  /*22e0*/  LDS.128 R4, [R5+0x120] ;  /* 0x0001200005047984 */ /* 0x000ee20000000c00 */
[----:B------:R-:W-:Y:S01]  /*22f0*/  UISETP.GE.AND UP0, UPT, UR45, 0x1, UPT ;  /* 0x000000012d00788c */ /* 0x000fe2000bf06270 */
[----:B------:R-:W-:Y:S01]  /*2300*/  @!PT LDS RZ, [RZ] ;  /* 0x00000000fffff984 */ /* 0x000fe20000000800 */
[----:B------:R-:W-:Y:S01]  /*2310*/  @!PT LDS RZ, [RZ] ;  /* 0x00000000fffff984 */ /* 0x000fe20000000800 */
[----:B------:R-:W-:Y:S01]  /*2320*/  @!PT LDS RZ, [RZ] ;  /* 0x00000000fffff984 */ /* 0x000fe20000000800 */
[----:B------:R-:W-:Y:S01]  /*2330*/  @!PT LDS RZ, [RZ] ;  /* 0x00000000fffff984 */ /* 0x000fe20000000800 */
[----:B------:R4:W-:Y:S06]  /*2340*/  MEMBAR.ALL.CTA ;  /* 0x0000000000007992 */ /* 0x0009ec0000008000 */
[----:B----4-:R-:W4:Y:S01]  /*2350*/  FENCE.VIEW.ASYNC.S ;  /* 0x00000000000073c6 */ /* 0x010f220000000000 */
[----:B---3--:R-:W-:-:S13]  /*2360*/  LOP3.LUT P0, RZ, R6, 0x1, RZ, 0xc0, !PT ;  /* 0x0000000106ff7812 */ /* 0x008fda000780c0ff */
[----:B----4-:R-:W-:Y:S01]  /*2370*/  VOTEU.ANY UP1, P0 ;  /* 0x0000000000ff7886 */ /* 0x010fe20000020100 */
[----:B------:R-:W-:-:S13]  /*2380*/  PLOP3.LUT P0, PT, PT, PT, UP1, 0x80, 0x8 ;  /* 0x000000000008781c */ /* 0x000fda0003f0f018 */
[----:B-1----:R-:W-:Y:S02]  /*2390*/  @P0 LOP3.LUT R0, R5, 0xffff, RZ, 0xc0, !PT ;  /* 0x0000ffff05000812 */ /* 0x002fe400078ec0ff */
[----:B------:R-:W-:Y:S02]  /*23a0*/  @P0 MOV R2, R4 ;  /* 0x0000000400020202 */ /* 0x000fe40000000f00 */
[----:B------:R-:W-:Y:S01]  /*23b0*/  @P0 R2UR UR5, R0 ;  /* 0x00000000000502ca */ /* 0x000fe200000e0000 */
[----:B------:R-:W-:Y:S01]  /*23c0*/  VIADD R0, R3, 0xa0 ;  /* 0x000000a003007836 */ /* 0x000fe20000000000 */
[----:B------:R-:W-:Y:S02]  /*23d0*/  @P0 SHF.R.U32.HI R4, RZ, 0x10, R5 ;  /* 0x00000010ff040819 */ /* 0x000fe40000011605 */
[----:B------:R-:W-:Y:S02]  /*23e0*/  @P0 R2UR UR6, R2 ;  /* 0x00000000020602ca */ /* 0x000fe400000e0000 */
[----:B------:R-:W-:-:S02]  /*23f0*/  PRMT R0, RZ, 0x654, R0 ;  /* 0x00000654ff007816 */ /* 0x000fc40000000000 */
[----:B------:R-:W-:Y:S02]  /*2400*/  @P0 R2UR UR4, R4 ;  /* 0x00000000040402ca */ /* 0x000fe400000e0000 */
[----:B------:R1:W-:Y:S03]  /*2410*/  SYNCS.ARRIVE.TRANS64.RED.A1T0 RZ, [R0+URZ], RZ ;  /* 0x000000ff00ff79a7 */ /* 0x0003e600081004ff */
[----:B------:R-:W-:-:S04]  /*2420*/  @UP1 UMOV UR39, UR5 ;  /* 0x0000000500271c82 */ /* 0x000fc80008000000 */
[----:B------:R-:W-:-:S04]  /*2430*/  @UP1 UMOV UR40, UR6 ;  /* 0x0000000600281c82 */ /* 0x000fc80008000000 */
[----:B------:R-:W-:Y:S01]  /*2440*/  @UP1 UMOV UR36, UR4 ;  /* 0x0000000400241c82 */ /* 0x000fe20008000000 */
[----:B------:R-:W-:Y:S05]  /*2450*/  BRA.U !UP0, `(.L_x_40) ;  /* 0x0000000108d47547 */ /* 0x000fea000b800000 */
[----:B------:R-:W2:Y:S01]  /*2460*/  LDCU.128 UR12, c[0x0][0xb10] ;  /* 0x00016200ff0c77ac */ /* 0x000ea20008000c00 */
[----:B------:R-:W3:Y:S01]  /*2470*/  LDCU UR22, c[0x0][0xb20] ;  /* 0x00016400ff1677ac */ /* 0x000ee20008000800 */
[----:B------:R-:W4:Y:S01]  /*2480*/  LDCU UR20, c[0x0][0xb0c] ;  /* 0x00016180ff1477ac */ /* 0x000f220008000800 */
[----:B------:R-:W1:Y:S01]  /*2490*/  LDCU.64 UR8, c[0x0][0xb28] ;  /* 0x00016500ff0877ac */ /* 0x000e620008000a00 */
[----:B------:R-:W-:Y:S02]  /*24a0*/  UISETP.NE.AND UP3, UPT, UR45, 0x1, UPT ;  /* 0x000000012d00788c */ /* 0x000fe4000bf65270 */
[----:B--2---:R-:W-:Y:S02]  /*24b0*/  UIMAD.WIDE.U32 UR10, UR41, UR15, URZ ;  /* 0x0000000f290a72a5 */ /* 0x004fe4000f8e00ff */
[----:B------:R-:W-:Y:S02]  /*24c0*/  UIMAD.WIDE.U32 UR4, UR42, UR12, URZ ;  /* 0x0000000c2a0472a5 */ /* 0x000fe4000f8e00ff */
[----:B------:R-:W-:-:S02]  /*24d0*/  UISETP.NE.AND UP0, UPT, UR14, 0x1, UPT ;  /* 0x000000010e00788c */ /* 0x000fc4000bf05270 */
[----:B------:R-:W-:Y:S01]  /*24e0*/  UIMAD.WIDE.U32 UR18, UR39, UR15, URZ ;  /* 0x0000000f271272a5 */ /* 0x000fe2000f8e00ff */
[----:B------:R-:W-:Y:S02]  /*24f0*/  UMOV UR10, UR11 ;  /* 0x0000000b000a7c82 */ /* 0x000fe40008000000 */
[----:B------:R-:W-:Y:S01]  /*2500*/  UMOV UR4, UR5 ;  /* 0x0000000500047c82 */ /* 0x000fe20008000000 */
[----:B---3--:R-:W-:Y:S02]  /*2510*/  USHF.R.U32.HI UR10, URZ, UR22, UR10 ;  /* 0x00000016ff0a7299 */ /* 0x008fe4000801160a */
[----:B----4-:R-:W-:Y:S02]  /*2520*/  UISETP.NE.AND UP2, UPT, UR20, 0x1, UPT ;  /* 0x000000011400788c */ /* 0x010fe4000bf45270 */
[----:B------:R-:W-:Y:S02]  /*2530*/  USHF.R.U32.HI UR4, URZ, UR13, UR4 ;  /* 0x0000000dff047299 */ /* 0x000fe40008011604 */
[----:B------:R-:W-:-:S02]  /*2540*/  USEL UR5, UR41, UR10, !UP0 ;  /* 0x0000000a29057287 */ /* 0x000fc4000c000000 */
[----:B------:R-:W-:Y:S02]  /*2550*/  USEL UR6, UR42, UR4, !UP2 ;  /* 0x000000042a067287 */ /* 0x000fe4000d000000 */
[----:B-1----:R-:W-:Y:S01]  /*2560*/  UIMAD.WIDE.U32 UR10, UR5, UR8, URZ ;  /* 0x00000008050a72a5 */ /* 0x002fe2000f8e00ff */
[----:B------:R-:W-:Y:S01]  /*2570*/  UMOV UR4, UR19 ;  /* 0x0000001300047c82 */ /* 0x000fe20008000000 */
[----:B------:R-:W-:Y:S02]  /*2580*/  UIMAD.WIDE.U32 UR16, UR40, UR12, URZ ;  /* 0x0000000c281072a5 */ /* 0x000fe4000f8e00ff */
[----:B------:R-:W-:-:S03]  /*2590*/  UIMAD.WIDE.U32 UR18, UR6, UR8, URZ ;  /* 0x00000008061272a5 */ /* 0x000fc6000f8e00ff */
[----:B------:R-:W-:Y:S01]  /*25a0*/  UMOV UR10, UR11 ;  /* 0x0000000b000a7c82 */ /* 0x000fe20008000000 */
[----:B------:R-:W-:Y:S02]  /*25b0*/  USHF.R.U32.HI UR4, URZ, UR22, UR4 ;  /* 0x00000016ff047299 */ /* 0x000fe40008011604 */
[----:B------:R-:W-:Y:S01]  /*25c0*/  @UP3 USHF.R.U32.HI UR5, URZ, UR9, UR10 ;  /* 0x00000009ff053299 */ /* 0x000fe2000801160a */
[----:B------:R-:W-:Y:S01]  /*25d0*/  UMOV UR16, UR17 ;  /* 0x0000001100107c82 */ /* 0x000fe20008000000 */
[----:B------:R-:W-:Y:S01]  /*25e0*/  UMOV UR18, UR19 ;  /* 0x0000001300127c82 */ /* 0x000fe20008000000 */
[----:B------:R-:W-:Y:S02]  /*25f0*/  USHF.R.U32.HI UR13, URZ, UR13, UR16 ;  /* 0x0000000dff0d7299 */ /* 0x000fe40008011610 */
[----:B------:R-:W-:Y:S02]  /*2600*/  USEL UR4, UR39, UR4, !UP0 ;  /* 0x0000000427047287 */ /* 0x000fe4000c000000 */
[----:B------:R-:W-:-:S02]  /*2610*/  @UP3 USHF.R.U32.HI UR6, URZ, UR9, UR18 ;  /* 0x00000009ff063299 */ /* 0x000fc40008011612 */
[----:B------:R-:W-:Y:S02]  /*2620*/  UIMAD UR10, UR45, UR5, URZ ;  /* 0x000000052d0a72a4 */ /* 0x000fe4000f8e02ff */
[----:B------:R-:W-:Y:S02]  /*2630*/  USEL UR5, UR40, UR13, !UP2 ;  /* 0x0000000d28057287 */ /* 0x000fe4000d000000 */
[----:B------:R-:W-:Y:S02]  /*2640*/  UIMAD UR12, UR45, UR6, URZ ;  /* 0x000000062d0c72a4 */ /* 0x000fe4000f8e02ff */
[----:B------:R-:W-:Y:S02]  /*2650*/  UISETP.GE.AND UP0, UPT, UR4, UR10, UPT ;  /* 0x0000000a0400728c */ /* 0x000fe4000bf06270 */
[----:B------:R-:W-:Y:S02]  /*2660*/  UIMAD.WIDE.U32 UR10, UR4, UR8, URZ ;  /* 0x00000008040a72a5 */ /* 0x000fe4000f8e00ff */
[----:B------:R-:W-:-:S02]  /*2670*/  UISETP.GE.OR UP0, UPT, UR5, UR12, UP0 ;  /* 0x0000000c0500728c */ /* 0x000fc40008706670 */
        /* <DEDUP_REMOVED lines=19> */
.L_x_40:
[----:B------:R-:W3:Y:S02]  /*27b0*/  LDCU UR4, c[0x0][0xb30] ;  /* 0x00016600ff0477ac */ /* 0x000ee40008000800 */
[----:B---3--:R-:W-:-:S09]  /*27c0*/  UISETP.NE.AND UP0, UPT, UR4, 0x1, UPT ;  /* 0x000000010400788c */ /* 0x008fd2000bf05270 */
[----:B------:R-:W-:Y:S05]  /*27d0*/  BRA.U UP0, `(.L_x_41) ;  /* 0x0000000100447547 */ /* 0x000fea000b800000 */
[----:B------:R-:W3:Y:S01]  /*27e0*/  LDCU.128 UR12, c[0x0][0xb10] ;  /* 0x00016200ff0c77ac */ /* 0x000ee20008000c00 */
[----:B------:R-:W4:Y:S01]  /*27f0*/  LDCU UR10, c[0x0][0xb0c] ;  /* 0x00016180ff0a77ac */ /* 0x000f220008000800 */
[----:B------:R-:W1:Y:S01]  /*2800*/  LDCU UR6, c[0x0][0xb20] ;  /* 0x00016400ff0677ac */ /* 0x000e620008000800 */
[----:B---3--:R-:W-:Y:S02]  /*2810*/  UIMAD.WIDE.U32 UR8, UR40, UR12, URZ ;  /* 0x0000000c280872a5 */ /* 0x008fe4000f8e00ff */
[----:B------:R-:W-:Y:S02]  /*2820*/  UIMAD.WIDE.U32 UR4, UR39, UR15, URZ ;  /* 0x0000000f270472a5 */ /* 0x000fe4000f8e00ff */
[----:B----4-:R-:W-:Y:S02]  /*2830*/  UISETP.NE.AND UP2, UPT, UR10, 0x1, UPT ;  /* 0x000000010a00788c */ /* 0x010fe4000bf45270 */
[----:B------:R-:W-:Y:S01]  /*2840*/  UISETP.NE.AND UP0, UPT, UR14, 0x1, UPT ;  /* 0x000000010e00788c */ /* 0x000fe2000bf05270 */
[----:B------:R-:W-:-:S02]  /*2850*/  UMOV UR8, UR9 ;  /* 0x0000000900087c82 */ /* 0x000fc40008000000 */
[----:B------:R-:W-:Y:S01]  /*2860*/  UMOV UR4, UR5 ;  /* 0x0000000500047c82 */ /* 0x000fe20008000000 */
[----:B------:R-:W-:Y:S02]  /*2870*/  USHF.R.U32.HI UR13, URZ, UR13, UR8 ;  /* 0x0000000dff0d7299 */ /* 0x000fe40008011608 */
[----:B-1----:R-:W-:Y:S02]  /*2880*/  USHF.R.U32.HI UR4, URZ, UR6, UR4 ;  /* 0x00000006ff047299 */ /* 0x002fe40008011604 */
[----:B------:R-:W-:Y:S02]  /*2890*/  USEL UR5, UR40, UR13, !UP2 ;  /* 0x0000000d28057287 */ /* 0x000fe4000d000000 */
[----:B------:R-:W-:-:S04]  /*28a0*/  USEL UR4, UR39, UR4, !UP0 ;  /* 0x0000000427047287 */ /* 0x000fc8000c000000 */
[----:B------:R-:W-:Y:S02]  /*28b0*/  UIADD3 UR6, UPT, UPT, UR5, -UR4, URZ ;  /* 0x8000000405067290 */ /* 0x000fe4000fffe0ff */
[----:B------:R-:W-:Y:S02]  /*28c0*/  UIADD3 UR4, UPT, UPT, -UR5, UR4, URZ ;  /* 0x0000000405047290 */ /* 0x000fe4000fffe1ff */
[----:B------:R-:W-:Y:S02]  /*28d0*/  UIMAD UR39, UR6, UR14, UR39 ;  /* 0x0000000e062772a4 */ /* 0x000fe4000f8e0227 */
[----:B------:R-:W-:-:S12]  /*28e0*/  UIMAD UR40, UR4, UR10, UR40 ;  /* 0x0000000a042872a4 */ /* 0x000fd8000f8e0228 */
.L_x_41:
[----:B------:R-:W-:Y:S01]  /*28f0*/  VIADD R11, R11, 0x1 ;  /* 0x000000010b0b7836 */ /* 0x000fe20000000000 */
[----:B------:R-:W-:Y:S02]  /*2900*/  R2UR UR5, R66 ;  /* 0x00000000420572ca */ /* 0x000fe400000e0000 */
[----:B------:R-:W-:Y:S02]  /*2910*/  R2UR UR4, R65 ;  /* 0x00000000410472ca */ /* 0x000fe400000e0000 */
[C---:B------:R-:W-:Y:S02]  /*2920*/  ISETP.NE.AND P0, PT, R11.reuse, 0x2, PT ;  /* 0x000000020b00780c */ /* 0x040fe40003f05270 */
[----:B------:R-:W-:Y:S02]  /*2930*/  PLOP3.LUT P1, PT, PT, PT, PT, 0x80, 0x8 ;  /* 0x000000000008781c */ /* 0x000fe40003f2f070 */
[----:B------:R-:W-:Y:S02]  /*2940*/  SEL R3, RZ, 0x1, P0 ;  /* 0x00000001ff037807 */ /* 0x000fe40000000000 */
[----:B------:R-:W-:-:S02]  /*2950*/  SEL R11, R11, RZ, P0 ;  /* 0x000000ff0b0b7207 */ /* 0x000fc40000000000 */
[----:B------:R-:W-:Y:S01]  /*2960*/  LOP3.LUT R10, R10, R3, RZ, 0x3c, !PT ;  /* 0x000000030a0a7212 */ /* 0x000fe200078e3cff */
[----:B------:R-:W-:Y:S02]  /*2970*/  UIADD3 UR16, UPT, UPT, UR40, UR5, URZ ;  /* 0x0000000528107290 */ /* 0x000fe4000fffe0ff */
[----:B------:R-:W-:Y:S01]  /*2980*/  UIADD3 UR20, UPT, UPT, UR39, UR4, URZ ;  /* 0x0000000427147290 */ /* 0x000fe2000fffe0ff */
[----:B------:R-:W-:Y:S11]  /*2990*/  BRA.U UP1, `(.L_x_42) ;  /* 0xfffffff101447547 */ /* 0x000ff6000b83ffff */
[----:B------:R-:W-:Y:S01]  /*29a0*/  UIADD3 UR21, UPT, UPT, UR21, 0x20, URZ ;  /* 0x0000002015157890 */ /* 0x000fe2000fffe0ff */
[----:B------:R-:W-:-:S03]  /*29b0*/  SHF.L.U32 R3, R12, 0x1f, RZ ;  /* 0x0000001f0c037819 */ /* 0x000fc600000006ff */
[----:B------:R-:W-:-:S09]  /*29c0*/  ULEA UR4, UR7, UR21, 0x3 ;  /* 0x0000001507047291 */ /* 0x000fd2000f8e18ff */
[----:B------:R-:W3:Y:S02]  /*29d0*/  SYNCS.PHASECHK.TRANS64.TRYWAIT P0, [UR4], R3 ;  /* 0x00000003ff0075a7 */ /* 0x000ee40008001104 */
[----:B---3--:R-:W-:Y:S05]  /*29e0*/  @!P0 BRA `(.L_x_43) ;  /* 0x0000009000288947 */ /* 0x008fea0003800000 */
.L_x_179:
[----:B------:R-:W-:-:S04]  /*29f0*/  UIADD3 UR4, UPT, UPT, UR7, 0x1, URZ ;  /* 0x0000000107047890 */ /* 0x000fc8000fffe0ff */
[----:B------:R-:W-:-:S04]  /*2a00*/  UISETP.NE.AND UP0, UPT, UR4, 0x4, UPT ;  /* 0x000000040400788c */ /* 0x000fc8000bf05270 */
[----:B------:R-:W-:Y:S02]  /*2a10*/  USEL UR6, URZ, 0x1, UP0 ;  /* 0x00000001ff067887 */ /* 0x000fe40008000000 */
[----:B------:R-:W-:-:S04]  /*2a20*/  USEL UR4, UR4, URZ, UP0 ;  /* 0x000000ff04047287 */ /* 0x000fc80008000000 */
[----:B------:R-:W-:Y:S01]  /*2a30*/  ULEA UR5, UR4, UR21, 0x3 ;  /* 0x0000001504057291 */ /* 0x000fe2000f8e18ff */
[----:B------:R-:W-:-:S04]  /*2a40*/  LOP3.LUT R2, R12, UR6, RZ, 0x3c, !PT ;  /* 0x000000060c027c12 */ /* 0x000fc8000f8e3cff */
[----:B-1----:R-:W-:-:S04]  /*2a50*/  SHF.L.U32 R3, R2, 0x1f, RZ ;  /* 0x0000001f02037819 */ /* 0x002fc800000006ff */
[----:B------:R-:W1:Y:S02]  /*2a60*/  SYNCS.PHASECHK.TRANS64.TRYWAIT P0, [UR5], R3 ;  /* 0x00000003ff0075a7 */ /* 0x000e640008001105 */
[----:B-1----:R-:W-:Y:S05]  /*2a70*/  @!P0 BRA `(.L_x_44) ;  /* 0x00000090001c8947 */ /* 0x002fea0003800000 */
.L_x_181:
        /* <DEDUP_REMOVED lines=9> */
.L_x_183:
[----:B------:R-:W-:-:S04]  /*2b10*/  UIADD3 UR4, UPT, UPT, UR4, 0x1, URZ ;  /* 0x0000000104047890 */ /* 0x000fc8000fffe0ff */
[----:B------:R-:W-:-:S04]  /*2b20*/  UISETP.NE.AND UP0, UPT, UR4, 0x4, UPT ;  /* 0x000000040400788c */ /* 0x000fc8000bf05270 */
[----:B------:R-:W-:Y:S02]  /*2b30*/  USEL UR5, URZ, 0x1, UP0 ;  /* 0x00000001ff057887 */ /* 0x000fe40008000000 */
[----:B------:R-:W-:-:S04]  /*2b40*/  USEL UR4, UR4, URZ, UP0 ;  /* 0x000000ff04047287 */ /* 0x000fc80008000000 */
[----:B------:R-:W-:Y:S01]  /*2b50*/  ULEA UR4, UR4, UR21, 0x3 ;  /* 0x0000001504047291 */ /* 0x000fe2000f8e18ff */
[----:B-1----:R-:W-:-:S04]  /*2b60*/  LOP3.LUT R3, R2, UR5, RZ, 0x3c, !PT ;  /* 0x0000000502037c12 */ /* 0x002fc8000f8e3cff */
[----:B------:R-:W-:Y:S01]  /*2b70*/  SHF.L.U32 R3, R3, 0x1f, RZ ;  /* 0x0000001f03037819 */ /* 0x000fe200000006ff */
[----:B------:R-:W-:-:S07]  /*2b80*/  IMAD.U32 R0, RZ, RZ, UR4 ;  /* 0x00000004ff007e24 */ /* 0x000fce000f8e00ff */
.L_x_46:
[----:B-1----:R1:W3:Y:S02]  /*2b90*/  SYNCS.PHASECHK.TRANS64.TRYWAIT P0, [R0+URZ], R3 ;  /* 0x00000003000075a7 */ /* 0x0022e400080011ff */
[----:B---3--:R-:W-:Y:S05]  /*2ba0*/  @!P0 NANOSLEEP.SYNCS 0x989680 ;  /* 0x009896800000895d */ /* 0x008fea0003900000 */
[----:B------:R-:W3:Y:S02]  /*2bb0*/  @!P0 SYNCS.PHASECHK.TRANS64 P0, [R0+URZ], R3 ;  /* 0x00000003000085a7 */ /* 0x000ee400080010ff */
[----:B--23--:R-:W-:Y:S05]  /*2bc0*/  @P0 EXIT ;  /* 0x000000000000094d */ /* 0x00cfea0003800000 */
[----:B------:R-:W-:Y:S05]  /*2bd0*/  BRA `(.L_x_46) ;  /* 0xfffffffc00ec7947 */ /* 0x000fea000383ffff */
.L_x_22:
[----:B------:R-:W2:Y:S02]  /*2be0*/  S2UR UR4, SR_CgaCtaId ;  /* 0x00000000000479c3 */ /* 0x000ea40000008800 */
[----:B--2---:R-:W-:-:S04]  /*2bf0*/  UISETP.NE.AND UP0, UPT, UR4, URZ, UPT ;  /* 0x000000ff0400728c */ /* 0x004fc8000bf05270 */
[----:B------:R-:W-:-:S09]  /*2c00*/  UISETP.NE.OR UP0, UPT, UR17, 0x1, UP0 ;  /* 0x000000011100788c */ /* 0x000fd20008705670 */
[----:B------:R-:W-:Y:S05]  /*2c10*/  BRA.U UP0, `(.L_x_47) ;  /* 0x00000005004c7547 */ /* 0x000fea000b800000 */
[----:B------:R-:W2:Y:S01]  /*2c20*/  S2UR UR5, SR_CgaCtaId ;  /* 0x00000000000579c3 */ /* 0x000ea20000008800 */
[----:B------:R-:W-:Y:S01]  /*2c30*/  UMOV UR4, 0x400 ;  /* 0x0000040000047882 */ /* 0x000fe20000000000 */
[----:B------:R-:W-:Y:S01]  /*2c40*/  ISETP.GE.U32.AND P2, PT, R0, 0x8, PT ;  /* 0x000000080000780c */ /* 0x000fe20003f46070 */
[----:B------:R-:W-:Y:S01]  /*2c50*/  IMAD.MOV.U32 R12, RZ, RZ, 0x1 ;  /* 0x00000001ff0c7424 */ /* 0x000fe200078e00ff */
[----:B------:R-:W-:Y:S02]  /*2c60*/  CS2R R10, SRZ ;  /* 0x00000000000a7805 */ /* 0x000fe4000001ff00 */
[----:B------:R-:W-:Y:S01]  /*2c70*/  CS2R R8, SRZ ;  /* 0x0000000000087805 */ /* 0x000fe2000001ff00 */
[----:B--2---:R-:W-:-:S03]  /*2c80*/  ULEA UR6, UR5, UR4, 0x18 ;  /* 0x0000000405067291 */ /* 0x004fc6000f8ec0ff */
[----:B------:R-:W-:-:S09]  /*2c90*/  UMOV UR5, URZ ;  /* 0x000000ff00057c82 */ /* 0x000fd20008000000 */
.L_x_51:
[----:B------:R-:W-:Y:S02]  /*2ca0*/  LEA R2, R8, UR6, 0x3 ;  /* 0x0000000608027c11 */ /* 0x000fe4000f8e18ff */
[----:B------:R-:W-:-:S03]  /*2cb0*/  SHF.L.U32 R5, R9, 0x1f, RZ ;  /* 0x0000001f09057819 */ /* 0x000fc600000006ff */
[----:B------:R-:W-:Y:S01]  /*2cc0*/  VIADD R4, R2, 0x100 ;  /* 0x0000010002047836 */ /* 0x000fe20000000000 */
[----:B------:R-:W2:Y:S02]  /*2cd0*/  SYNCS.PHASECHK.TRANS64.TRYWAIT P0, [R2+URZ+0xf0], R5 ;  /* 0x0000f005020075a7 */ /* 0x000ea400080011ff */
[----:B--2---:R-:W-:Y:S05]  /*2ce0*/  @!P0 BRA `(.L_x_48) ;  /* 0x0000008c00b08947 */ /* 0x004fea0003800000 */
.L_x_184:
[----:B------:R-:W-:Y:S01]  /*2cf0*/  ULEA UR4, UR5, UR6, 0x3 ;  /* 0x0000000605047291 */ /* 0x000fe2000f8e18ff */
[----:B------:R-:W-:Y:S02]  /*2d00*/  PRMT R4, RZ, 0x654, R4 ;  /* 0x00000654ff047816 */ /* 0x000fe40000000004 */
[----:B--2---:R-:W-:Y:S01]  /*2d10*/  SHF.L.U32 R5, R12, 0x1f, RZ ;  /* 0x0000001f0c057819 */ /* 0x004fe200000006ff */
[----:B------:R-:W-:Y:S01]  /*2d20*/  UIADD3 UR7, UPT, UPT, UR4, 0x90, URZ ;  /* 0x0000009004077890 */ /* 0x000fe2000fffe0ff */
[----:B------:R2:W-:Y:S05]  /*2d30*/  SYNCS.ARRIVE.TRANS64.RED.A1T0 RZ, [R4+URZ], RZ ;  /* 0x000000ff04ff79a7 */ /* 0x0005ea00081004ff */
[----:B------:R-:W-:Y:S01]  /*2d40*/  IMAD.U32 R7, RZ, RZ, UR7 ;  /* 0x00000007ff077e24 */ /* 0x000fe2000f8e00ff */
[----:B------:R-:W3:Y:S04]  /*2d50*/  SYNCS.PHASECHK.TRANS64.TRYWAIT P0, [UR4+0xa0], R5 ;  /* 0x0000a005ff0075a7 */ /* 0x000ee80008001104 */
[----:B------:R-:W-:Y:S01]  /*2d60*/  PRMT R6, R0, 0x654, R7 ;  /* 0x0000065400067816 */ /* 0x000fe20000000007 */
[----:B--2---:R-:W-:Y:S01]  /*2d70*/  @!P2 IMAD.MOV.U32 R4, RZ, RZ, 0x10 ;  /* 0x00000010ff04a424 */ /* 0x004fe200078e00ff */
[----:B---3--:R-:W-:Y:S06]  /*2d80*/  @!P0 BRA `(.L_x_49) ;  /* 0x0000008c009c8947 */ /* 0x008fec0003800000 */
.L_x_186:
[----:B------:R-:W-:Y:S01]  /*2d90*/  ULEA UR8, UR5, UR6, 0x4 ;  /* 0x0000000605087291 */ /* 0x000fe2000f8e20ff */
[----:B------:R-:W-:Y:S01]  /*2da0*/  SEL R3, R6, R3, !P2 ;  /* 0x0000000306037207 */ /* 0x000fe20005000000 */
[----:B------:R-:W-:Y:S01]  /*2db0*/  UIADD3 UR9, UPT, UPT, UR4, 0x90, URZ ;  /* 0x0000009004097890 */ /* 0x000fe2000fffe0ff */
[----:B--2---:R-:W-:Y:S01]  /*2dc0*/  LEA R2, R11, UR6, 0x3 ;  /* 0x000000060b027c11 */ /* 0x004fe2000f8e18ff */
[----:B------:R-:W-:Y:S01]  /*2dd0*/  UIADD3 UR8, UPT, UPT, UR8, 0x120, URZ ;  /* 0x0000012008087890 */ /* 0x000fe2000fffe0ff */
[----:B------:R-:W-:Y:S01]  /*2de0*/  SHF.L.U32 R5, R10, 0x1f, RZ ;  /* 0x0000001f0a057819 */ /* 0x000fe200000006ff */
[----:B------:R2:W-:Y:S01]  /*2df0*/  @!P2 SYNCS.ARRIVE.TRANS64.RED RZ, [R3+URZ], R4 ;  /* 0x0000000403ffa9a7 */ /* 0x0005e200080004ff */
[----:B------:R-:W-:Y:S01]  /*2e00*/  UIADD3 UR4, UPT, UPT, UR5, 0x1, URZ ;  /* 0x0000000105047890 */ /* 0x000fe2000fffe0ff */
[----:B------:R-:W-:-:S03]  /*2e10*/  VIADD R8, R8, 0x1 ;  /* 0x0000000108087836 */ /* 0x000fc60000000000 */
[----:B------:R-:W-:Y:S02]  /*2e20*/  UISETP.NE.AND UP0, UPT, UR4, 0x2, UPT ;  /* 0x000000020400788c */ /* 0x000fe4000bf05270 */
[----:B------:R-:W-:Y:S06]  /*2e30*/  UGETNEXTWORKID.BROADCAST [UR8], [UR9] ;  /* 0x00000000080073ca */ /* 0x000fec0008000100 */
[----:B------:R-:W-:Y:S01]  /*2e40*/  USEL UR7, URZ, 0x1, UP0 ;  /* 0x00000001ff077887 */ /* 0x000fe20008000000 */
[----:B------:R-:W-:Y:S01]  /*2e50*/  ISETP.NE.AND P0, PT, R8, 0x2, PT ;  /* 0x000000020800780c */ /* 0x000fe20003f05270 */
[----:B------:R-:W-:Y:S01]  /*2e60*/  USEL UR5, UR4, URZ, UP0 ;  /* 0x000000ff04057287 */ /* 0x000fe20008000000 */
[----:B------:R-:W3:Y:S03]  /*2e70*/  SYNCS.PHASECHK.TRANS64.TRYWAIT P1, [R2+URZ+0x90], R5 ;  /* 0x00009005020075a7 */ /* 0x000ee600080211ff */
[----:B------:R-:W-:Y:S01]  /*2e80*/  LOP3.LUT R12, R12, UR7, RZ, 0x3c, !PT ;  /* 0x000000070c0c7c12 */ /* 0x000fe2000f8e3cff */
[----:B--23--:R-:W-:Y:S07]  /*2e90*/  @!P1 BRA `(.L_x_50) ;  /* 0x0000008c00709947 */ /* 0x00cfee0003800000 */
.L_x_187:
[C---:B------:R-:W-:Y:S01]  /*2ea0*/  LEA R4, R11.reuse, UR6, 0x4 ;  /* 0x000000060b047c11 */ /* 0x040fe2000f8e20ff */
[----:B--2---:R-:W-:Y:S01]  /*2eb0*/  VIADD R2, R2, 0xa0 ;  /* 0x000000a002027836 */ /* 0x004fe20000000000 */
[----:B------:R-:W-:Y:S01]  /*2ec0*/  SEL R8, R8, RZ, P0 ;  /* 0x000000ff08087207 */ /* 0x000fe20000000000 */
[----:B------:R-:W-:-:S03]  /*2ed0*/  VIADD R11, R11, 0x1 ;  /* 0x000000010b0b7836 */ /* 0x000fc60000000000 */
[----:B------:R-:W2:Y:S01]  /*2ee0*/  LDS.128 R4, [R4+0x120] ;  /* 0x0001200004047984 */ /* 0x000ea20000000c00 */
[----:B------:R-:W-:Y:S02]  /*2ef0*/  PRMT R2, RZ, 0x654, R2 ;  /* 0x00000654ff027816 */ /* 0x000fe40000000002 */
[C---:B------:R-:W-:Y:S01]  /*2f00*/  ISETP.NE.AND P1, PT, R11.reuse, 0x2, PT ;  /* 0x000000020b00780c */ /* 0x040fe20003f25270 */
[----:B------:R-:W-:Y:S01]  /*2f10*/  @!PT LDS RZ, [RZ] ;  /* 0x00000000fffff984 */ /* 0x000fe20000000800 */
[----:B------:R-:W-:Y:S01]  /*2f20*/  @!PT LDS RZ, [RZ] ;  /* 0x00000000fffff984 */ /* 0x000fe20000000800 */
[----:B------:R-:W-:Y:S01]  /*2f30*/  @!PT LDS RZ, [RZ] ;  /* 0x00000000fffff984 */ /* 0x000fe20000000800 */
[----:B------:R-:W-:Y:S01]  /*2f40*/  @!PT LDS RZ, [RZ] ;  /* 0x00000000fffff984 */ /* 0x000fe20000000800 */
[----:B------:R3:W-:Y:S06]  /*2f50*/  MEMBAR.ALL.CTA ;  /* 0x0000000000007992 */ /* 0x0007ec0000008000 */
[----:B---3--:R-:W3:Y:S01]  /*2f60*/  FENCE.VIEW.ASYNC.S ;  /* 0x00000000000073c6 */ /* 0x008ee20000000000 */
[----:B------:R-:W-:Y:S01]  /*2f70*/  SEL R11, R11, RZ, P1 ;  /* 0x000000ff0b0b7207 */ /* 0x000fe20000800000 */
[----:B---3--:R3:W-:Y:S01]  /*2f80*/  SYNCS.ARRIVE.TRANS64.RED.A1T0 RZ, [R2+URZ], RZ ;  /* 0x000000ff02ff79a7 */ /* 0x0087e200081004ff */
[----:B--2---:R-:W-:-:S02]  /*2f90*/  LOP3.LUT P3, RZ, R6, 0x1, RZ, 0xc0, !PT ;  /* 0x0000000106ff7812 */ /* 0x004fc4000786c0ff */
[----:B------:R-:W-:-:S04]  /*2fa0*/  SEL R5, RZ, 0x1, P1 ;  /* 0x00000001ff057807 */ /* 0x000fc80000800000 */
[----:B------:R-:W-:Y:S02]  /*2fb0*/  LOP3.LUT R10, R10, R5, RZ, 0x3c, !PT ;  /* 0x000000050a0a7212 */ /* 0x000fe400078e3cff */
[----:B---3--:R-:W-:-:S04]  /*2fc0*/  SEL R2, RZ, 0x1, P0 ;  /* 0x00000001ff027807 */ /* 0x008fc80000000000 */
[----:B------:R-:W-:Y:S01]  /*2fd0*/  LOP3.LUT R9, R9, R2, RZ, 0x3c, !PT ;  /* 0x0000000209097212 */ /* 0x000fe200078e3cff */
[----:B------:R-:W-:Y:S06]  /*2fe0*/  @P3 BRA `(.L_x_51) ;  /* 0xfffffffc002c3947 */ /* 0x000fec000383ffff */
[----:B------:R-:W-:Y:S01]  /*2ff0*/  ULEA UR4, UR5, UR6, 0x3 ;  /* 0x0000000605047291 */ /* 0x000fe2000f8e18ff */
[----:B------:R-:W-:-:S08]  /*3000*/  SHF.L.U32 R3, R12, 0x1f, RZ ;  /* 0x0000001f0c037819 */ /* 0x000fd000000006ff */
[----:B------:R-:W2:Y:S02]  /*3010*/  SYNCS.PHASECHK.TRANS64 P0, [UR4+0xa0], R3 ;  /* 0x0000a003ff0075a7 */ /* 0x000ea40008001004 */
[----:B--2---:R-:W-:Y:S05]  /*3020*/  @P0 BRA `(.L_x_52) ;  /* 0x0000000000080947 */ /* 0x004fea0003800000 */
[----:B------:R-:W2:Y:S02]  /*3030*/  SYNCS.PHASECHK.TRANS64.TRYWAIT P0, [UR4+0xa0], R3 ;  /* 0x0000a003ff0075a7 */ /* 0x000ea40008001104 */
[----:B--2---:R-:W-:Y:S05]  /*3040*/  @!P0 BRA `(.L_x_53) ;  /* 0x0000008c00188947 */ /* 0x004fea0003800000 */
.L_x_52:
[----:B------:R-:W-:-:S04]  /*3050*/  UIADD3 UR7, UPT, UPT, UR5, 0x1, URZ ;  /* 0x0000000105077890 */ /* 0x000fc8000fffe0ff */
[----:B------:R-:W-:-:S04]  /*3060*/  UISETP.NE.AND UP0, UPT, UR7, 0x2, UPT ;  /* 0x000000020700788c */ /* 0x000fc8000bf05270 */
[----:B------:R-:W-:Y:S02]  /*3070*/  USEL UR8, URZ, 0x1, UP0 ;  /* 0x00000001ff087887 */ /* 0x000fe40008000000 */
[----:B------:R-:W-:-:S04]  /*3080*/  USEL UR7, UR7, URZ, UP0 ;  /* 0x000000ff07077287 */ /* 0x000fc80008000000 */
[----:B------:R-:W-:Y:S01]  /*3090*/  ULEA UR7, UR7, UR6, 0x3 ;  /* 0x0000000607077291 */ /* 0x000fe2000f8e18ff */
[----:B--2---:R-:W-:-:S04]  /*30a0*/  LOP3.LUT R3, R12, UR8, RZ, 0x3c, !PT ;  /* 0x000000080c037c12 */ /* 0x004fc8000f8e3cff */
[----:B------:R-:W-:-:S04]  /*30b0*/  SHF.L.U32 R0, R3, 0x1f, RZ ;  /* 0x0000001f03007819 */ /* 0x000fc800000006ff */
[----:B------:R-:W2:Y:S02]  /*30c0*/  SYNCS.PHASECHK.TRANS64 P0, [UR7+0xa0], R0 ;  /* 0x0000a000ff0075a7 */ /* 0x000ea40008001007 */
[----:B-12---:R-:W-:Y:S05]  /*30d0*/  @P0 EXIT ;  /* 0x000000000000094d */ /* 0x006fea0003800000 */
[----:B------:R-:W-:Y:S02]  /*30e0*/  SHF.L.U32 R3, R3, 0x1f, RZ ;  /* 0x0000001f03037819 */ /* 0x000fe400000006ff */
[----:B------:R-:W-:-:S07]  /*30f0*/  MOV R0, UR7 ;  /* 0x0000000700007c02 */ /* 0x000fce0008000f00 */
.L_x_54:
[----:B-1----:R1:W2:Y:S02]  /*3100*/  SYNCS.PHASECHK.TRANS64.TRYWAIT P0, [R0+URZ+0xa0], R3 ;  /* 0x0000a003000075a7 */ /* 0x0022a400080011ff */
[----:B--2---:R-:W-:Y:S05]  /*3110*/  @!P0 NANOSLEEP.SYNCS 0x989680 ;  /* 0x009896800000895d */ /* 0x004fea0003900000 */
[----:B------:R-:W2:Y:S02]  /*3120*/  @!P0 SYNCS.PHASECHK.TRANS64 P0, [R0+URZ+0xa0], R3 ;  /* 0x0000a003000085a7 */ /* 0x000ea400080010ff */
[----:B--2---:R-:W-:Y:S05]  /*3130*/  @P0 EXIT ;  /* 0x000000000000094d */ /* 0x004fea0003800000 */
[----:B------:R-:W-:Y:S05]  /*3140*/  BRA `(.L_x_54) ;  /* 0xfffffffc00ec7947 */ /* 0x000fea000383ffff */
.L_x_47:
[----:B------:R-:W-:Y:S05]  /*3150*/  BRA.U UP5, `(.L_x_55) ;  /* 0x0000000d05d87547 */ /* 0x000fea000b800000 */
[----:B------:R-:W2:Y:S01]  /*3160*/  S2UR UR7, SR_CgaCtaId ;  /* 0x00000000000779c3 */ /* 0x000ea20000008800 */
[----:B------:R-:W-:Y:S01]  /*3170*/  UMOV UR4, 0x40 ;  /* 0x0000004000047882 */ /* 0x000fe20000000000 */
[----:B------:R-:W-:Y:S01]  /*3180*/  NOP ;  /* 0x0000000000007918 */ /* 0x000fe20000000000 */
[----:B------:R-:W-:Y:S01]  /*3190*/  UMOV UR6, 0x400 ;  /* 0x0000040000067882 */ /* 0x000fe20000000000 */
[----:B--2---:R-:W-:Y:S02]  /*31a0*/  ULEA UR5, UR7, UR4, 0x18 ;  /* 0x0000000407057291 */ /* 0x004fe4000f8ec0ff */
[----:B------:R-:W-:-:S07]  /*31b0*/  ULEA UR6, UR7, UR6, 0x18 ;  /* 0x0000000607067291 */ /* 0x000fce000f8ec0ff */
[----:B------:R-:W2:Y:S02]  /*31c0*/  LDS.U8 R0, [UR5+0x1c] ;  /* 0x00001c05ff007984 */ /* 0x000ea40008000000 */
[----:B--2---:R-:W-:-:S13]  /*31d0*/  ISETP.NE.AND P0, PT, R0, RZ, PT ;  /* 0x000000ff0000720c */ /* 0x004fda0003f05270 */
[----:B------:R-:W-:Y:S05]  /*31e0*/  @P0 BRA `(.L_x_56) ;  /* 0x0000000000580947 */ /* 0x000fea0003800000 */
[----:B------:R-:W-:-:S13]  /*31f0*/  ELECT P0, URZ, PT ;  /* 0x0000000000ff782f */ /* 0x000fda0003800000 */
[----:B------:R-:W-:Y:S05]  /*3200*/  @!P0 BRA `(.L_x_57) ;  /* 0x0000000000608947 */ /* 0x000fea0003800000 */
[----:B------:R-:W-:Y:S01]  /*3210*/  UMOV UR4, 0x10 ;  /* 0x0000001000047882 */ /* 0x000fe20000000000 */
[----:B------:R-:W-:Y:S01]  /*3220*/  HFMA2 R0, -RZ, RZ, 0, 5.9604644775390625e-08 ;  /* 0x00000001ff007431 */ /* 0x000fe200000001ff */
[----:B------:R-:W-:-:S03]  /*3230*/  MOV R3, 0xffff ;  /* 0x0000ffff00037802 */ /* 0x000fc60000000f00 */
[----:B------:R-:W-:Y:S04]  /*3240*/  DEPBAR.LE SB2, 0x36 ;  /* 0x0000ad800000791a */ /* 0x000fe80000000000 */
[----:B------:R-:W2:Y:S02]  /*3250*/  UTCATOMSWS.FIND_AND_SET.ALIGN UP0, UR4, UR4 ;  /* 0x00000004000475e3 */ /* 0x000ea40008000800 */
[----:B--2---:R-:W-:Y:S01]  /*3260*/  MOV R4, UR4 ;  /* 0x0000000400047c02 */ /* 0x004fe20008000f00 */
[----:B------:R-:W-:Y:S06]  /*3270*/  BRA.U UP0, `(.L_x_58) ;  /* 0x0000000100187547 */ /* 0x000fec000b800000 */
.L_x_59:
[----:B------:R-:W-:Y:S05]  /*3280*/  NANOSLEEP 0x64 ;  /* 0x000000640000795d */ /* 0x000fea0003800000 */
[----:B------:R-:W-:-:S05]  /*3290*/  UMOV UR4, 0x10 ;  /* 0x0000001000047882 */ /* 0x000fca0000000000 */
[----:B------:R-:W-:Y:S04]  /*32a0*/  DEPBAR.LE SB2, 0x36 ;  /* 0x0000ad800000791a */ /* 0x000fe80000000000 */
[----:B------:R-:W2:Y:S02]  /*32b0*/  UTCATOMSWS.FIND_AND_SET.ALIGN UP0, UR4, UR4 ;  /* 0x00000004000475e3 */ /* 0x000ea40008000800 */
[----:B--2---:R-:W-:Y:S01]  /*32c0*/  MOV R4, UR4 ;  /* 0x0000000400047c02 */ /* 0x004fe20008000f00 */
[----:B------:R-:W-:Y:S05]  /*32d0*/  BRA.U !UP0, `(.L_x_59) ;  /* 0xfffffffd08e87547 */ /* 0x000fea000b83ffff */
.L_x_58:
[-C--:B------:R-:W-:Y:S02]  /*32e0*/  SHF.L.U32 R3, R3, R4.reuse, RZ ;  /* 0x0000000403037219 */ /* 0x080fe400000006ff */
[----:B------:R-:W-:Y:S01]  /*32f0*/  SHF.L.U32 R0, R0, R4, RZ ;  /* 0x0000000400007219 */ /* 0x000fe200000006ff */
[----:B------:R-:W-:Y:S02]  /*3300*/  IMAD.SHL.U32 R4, R4, 0x20, RZ ;  /* 0x0000002004047824 */ /* 0x000fe400078e00ff */
[----:B------:R2:W-:Y:S04]  /*3310*/  ATOMS.OR RZ, [UR5+0x14], R3 ;  /* 0x00001403ffff798c */ /* 0x0005e8000b000005 */
[----:B------:R2:W-:Y:S04]  /*3320*/  ATOMS.OR RZ, [UR5+0x18], R0 ;  /* 0x00001800ffff798c */ /* 0x0005e8000b000005 */
[----:B------:R2:W-:Y:S01]  /*3330*/  STS [UR6+0x140], R4 ;  /* 0x00014004ff007988 */ /* 0x0005e20008000806 */
[----:B------:R-:W-:Y:S05]  /*3340*/  BRA `(.L_x_57) ;  /* 0x0000000000107947 */ /* 0x000fea0003800000 */
.L_x_56:
[----:B------:R-:W-:Y:S02]  /*3350*/  MOV R0, 0xffffffff ;  /* 0xffffffff00007802 */ /* 0x000fe40000000f00 */
[----:B------:R-:W-:-:S03]  /*3360*/  MOV R4, 0x3390 ;  /* 0x0000339000047802 */ /* 0x000fc60000000f00 */
[----:B------:R2:W-:Y:S04]  /*3370*/  STS [UR6+0x140], R0 ;  /* 0x00014000ff007988 */ /* 0x0005e80008000806 */
[----:B-12--5:R-:W-:Y:S05]  /*3380*/  CALL.REL.NOINC `($__internal_1_$__cuda_sm10x_tcgen05_guardrail_trap_phase_invalid_during_alloc) ;  /* 0x0000009400107944 */ /* 0x026fea0003c00000 */
.L_x_57:
[----:B------:R-:W-:Y:S05]  /*3390*/  WARPSYNC.ALL ;  /* 0x0000000000007948 */ /* 0x000fea0003800000 */
[----:B------:R-:W3:Y:S01]  /*33a0*/  S2UR UR4, SR_CgaCtaId ;  /* 0x00000000000479c3 */ /* 0x000ee20000008800 */
[----:B------:R-:W-:Y:S01]  /*33b0*/  UMOV UR26, 0x400 ;  /* 0x00000400001a7882 */ /* 0x000fe20000000000 */
[----:B------:R-:W-:-:S06]  /*33c0*/  NOP ;  /* 0x0000000000007918 */ /* 0x000fcc0000000000 */
[----:B------:R-:W-:Y:S06]  /*33d0*/  BAR.ARV 0x6, 0xa0 ;  /* 0x0182800000007b1d */ /* 0x000fec0000002000 */
[----:B------:R-:W4:Y:S01]  /*33e0*/  LDCU UR5, c[0x0][0x38c] ;  /* 0x00007180ff0577ac */ /* 0x000f220008000800 */
[----:B------:R-:W-:Y:S01]  /*33f0*/  LOP3.LUT R2, R2, 0xffff, RZ, 0xc0, !PT ;  /* 0x0000ffff02027812 */ /* 0x000fe200078ec0ff */
[----:B------:R-:W-:Y:S01]  /*3400*/  IMAD.MOV.U32 R11, RZ, RZ, 0x1 ;  /* 0x00000001ff0b7424 */ /* 0x000fe200078e00ff */
[----:B------:R-:W-:Y:S01]  /*3410*/  CS2R R8, SRZ ;  /* 0x0000000000087805 */ /* 0x000fe2000001ff00 */
[----:B------:R-:W1:Y:S01]  /*3420*/  LDCU UR7, c[0x0][0x38c] ;  /* 0x00007180ff0777ac */ /* 0x000e620008000800 */
[----:B------:R-:W-:Y:S01]  /*3430*/  R2UR UR27, R2 ;  /* 0x00000000021b72ca */ /* 0x000fe200000e0000 */
[----:B------:R-:W-:Y:S01]  /*3440*/  IMAD.MOV.U32 R10, RZ, RZ, RZ ;  /* 0x000000ffff0a7224 */ /* 0x000fe200078e00ff */
[----:B------:R-:W-:Y:S01]  /*3450*/  UMOV UR30, URZ ;  /* 0x000000ff001e7c82 */ /* 0x000fe20008000000 */
[----:B------:R-:W-:Y:S01]  /*3460*/  UMOV UR24, URZ ;  /* 0x000000ff00187c82 */ /* 0x000fe20008000000 */
[----:B---3--:R-:W-:Y:S01]  /*3470*/  ULEA UR26, UR4, UR26, 0x18 ;  /* 0x0000001a041a7291 */ /* 0x008fe2000f8ec0ff */
[----:B------:R-:W-:Y:S01]  /*3480*/  UMOV UR38, 0x0 ;  /* 0x0000000000267882 */ /* 0x000fe20000000000 */
[----:B------:R-:W-:-:S02]  /*3490*/  UMOV UR39, 0x4400910 ;  /* 0x0440091000277882 */ /* 0x000fc40000000000 */
[----:B------:R-:W-:Y:S02]  /*34a0*/  UIADD3 UR4, UPT, UPT, UR26, 0x8800, URZ ;  /* 0x000088001a047890 */ /* 0x000fe4000fffe0ff */
[----:B------:R-:W-:Y:S02]  /*34b0*/  UIADD3 UR6, UPT, UPT, UR26, 0x10800, URZ ;  /* 0x000108001a067890 */ /* 0x000fe4000fffe0ff */
[----:B----4-:R-:W-:Y:S01]  /*34c0*/  UIADD3 UR5, UPT, UPT, UR5, 0x1f, URZ ;  /* 0x0000001f05057890 */ /* 0x010fe2000fffe0ff */
[----:B--2---:R-:W2:Y:S01]  /*34d0*/  LDS R0, [UR26+0x140] ;  /* 0x0001401aff007984 */ /* 0x004ea20008000800 */
[----:B-1----:R-:W-:Y:S01]  /*34e0*/  UMOV UR36, 0x0 ;  /* 0x0000000000247882 */ /* 0x002fe20000000000 */
[----:B------:R-:W-:Y:S01]  /*34f0*/  UMOV UR37, 0x4400910 ;  /* 0x0440091000257882 */ /* 0x000fe20000000000 */
[----:B------:R-:W-:Y:S02]  /*3500*/  USHF.R.S32.HI UR40, URZ, 0x1f, UR5 ;  /* 0x0000001fff287899 */ /* 0x000fe40008011405 */
[----:B------:R-:W-:-:S02]  /*3510*/  UISETP.GE.AND UP4, UPT, UR7, 0x1, UPT ;  /* 0x000000010700788c */ /* 0x000fc4000bf86270 */
[----:B------:R-:W-:Y:S02]  /*3520*/  ULEA.HI UR40, UR40, UR5, URZ, 0x5 ;  /* 0x0000000528287291 */ /* 0x000fe4000f8f28ff */
[----:B------:R-:W-:Y:S02]  /*3530*/  USHF.R.U32.HI UR5, URZ, 0x4, UR4 ;  /* 0x00000004ff057899 */ /* 0x000fe40008011604 */
[----:B------:R-:W-:Y:S02]  /*3540*/  USHF.R.S32.HI UR40, URZ, 0x5, UR40 ;  /* 0x00000005ff287899 */ /* 0x000fe40008011428 */
[----:B------:R-:W-:Y:S02]  /*3550*/  USHF.R.U32.HI UR4, URZ, 0x4, UR6 ;  /* 0x00000004ff047899 */ /* 0x000fe40008011606 */
[----:B------:R-:W-:Y:S02]  /*3560*/  UISETP.LT.AND UP0, UPT, UR40, 0x1, UPT ;  /* 0x000000012800788c */ /* 0x000fe4000bf01270 */
[----:B------:R-:W-:-:S02]  /*3570*/  ULOP3.LUT UR5, UR5, 0x3fff, URZ, 0xc0, !UPT ;  /* 0x00003fff05057892 */ /* 0x000fc4000f8ec0ff */
[----:B------:R-:W-:Y:S02]  /*3580*/  ULOP3.LUT UR4, UR4, 0x3fff, URZ, 0xc0, !UPT ;  /* 0x00003fff04047892 */ /* 0x000fe4000f8ec0ff */
[----:B------:R-:W-:Y:S02]  /*3590*/  USEL UR41, UR40, 0x1, !UP0 ;  /* 0x0000000128297887 */ /* 0x000fe4000c000000 */
[----:B------:R-:W-:Y:S02]  /*35a0*/  ULOP3.LUT UR28, UR5, 0x10000, URZ, 0xfc, !UPT ;  /* 0x00010000051c7892 */ /* 0x000fe4000f8efcff */
[----:B------:R-:W-:Y:S02]  /*35b0*/  ULOP3.LUT UR29, UR4, 0x10000, URZ, 0xfc, !UPT ;  /* 0x00010000041d7892 */ /* 0x000fe4000f8efcff */
[----:B------:R-:W-:Y:S01]  /*35c0*/  UIADD3 UR41, UPT, UPT, -UR41, URZ, URZ ;  /* 0x000000ff29297290 */ /* 0x000fe2000fffe1ff */
[----:B------:R-:W-:Y:S01]  /*35d0*/  UMOV UR34, 0x0 ;  /* 0x0000000000227882 */ /* 0x000fe20000000000 */
[----:B------:R-:W-:Y:S01]  /*35e0*/  UMOV UR35, 0x4400910 ;  /* 0x0440091000237882 */ /* 0x000fe20000000000 */
[----:B------:R-:W-:Y:S01]  /*35f0*/  UMOV UR32, 0x0 ;  /* 0x0000000000207882 */ /* 0x000fe20000000000 */
[----:B------:R-:W-:Y:S01]  /*3600*/  UMOV UR33, 0x4400910 ;  /* 0x0440091000217882 */ /* 0x000fe20000000000 */
[----:B--2---:R-:W-:-:S15]  /*3610*/  R2UR UR42, R0 ;  /* 0x00000000002a72ca */ /* 0x004fde00000e0000 */
.L_x_66:
[----:B------:R-:W-:Y:S02]  /*3620*/  LEA R0, R10, UR26, 0x3 ;  /* 0x0000001a0a007c11 */ /* 0x000fe4000f8e18ff */
[----:B------:R-:W-:Y:S02]  /*3630*/  SHF.L.U32 R5, R9, 0x1f, RZ ;  /* 0x0000001f09057819 */ /* 0x000fe400000006ff */
[----:B------:R-:W-:Y:S01]  /*3640*/  PLOP3.LUT P0, PT, PT, PT, UP4, 0x80, 0x8 ;  /* 0x000000000008781c */ /* 0x000fe20003f0f048 */
[----:B------:R-:W-:Y:S01]  /*3650*/  VIADD R3, R0, 0xa0 ;  /* 0x000000a000037836 */ /* 0x000fe20000000000 */
[----:B-1----:R-:W1:Y:S02]  /*3660*/  SYNCS.PHASECHK.TRANS64.TRYWAIT P1, [R0+URZ+0x90], R5 ;  /* 0x00009005000075a7 */ /* 0x002e6400080211ff */
[----:B-1-3--:R-:W-:Y:S09]  /*3670*/  @!P1 BRA `(.L_x_60) ;  /* 0x0000008400a49947 */ /* 0x00aff20003800000 */
.L_x_189:
[----:B------:R-:W-:Y:S01]  /*3680*/  LEA R4, R10, UR26, 0x4 ;  /* 0x0000001a0a047c11 */ /* 0x000fe2000f8e20ff */
[----:B------:R-:W-:Y:S01]  /*3690*/  @UP4 ULEA UR4, UR24, UR26, 0x3 ;  /* 0x0000001a18044291 */ /* 0x000fe2000f8e18ff */
[----:B------:R-:W-:Y:S01]  /*36a0*/  PLOP3.LUT P2, PT, PT, PT, PT, 0x80, 0x8 ;  /* 0x000000000008781c */ /* 0x000fe20003f4f070 */
[----:B------:R-:W-:Y:S01]  /*36b0*/  ULEA UR31, UR30, UR26, 0x3 ;  /* 0x0000001a1e1f7291 */ /* 0x000fe2000f8e18ff */
[----:B------:R-:W-:Y:S02]  /*36c0*/  PRMT R3, RZ, 0x654, R3 ;  /* 0x00000654ff037816 */ /* 0x000fe40000000003 */
[----:B-1----:R-:W1:Y:S01]  /*36d0*/  LDS.128 R4, [R4+0x120] ;  /* 0x0001200004047984 */ /* 0x002e620000000c00 */
[----:B------:R-:W-:Y:S02]  /*36e0*/  @P0 SHF.L.U32 R2, R8, 0x1f, RZ ;  /* 0x0000001f08020819 */ /* 0x000fe400000006ff */
[----:B------:R-:W-:Y:S01]  /*36f0*/  SHF.L.U32 R0, R11, 0x1f, RZ ;  /* 0x0000001f0b007819 */ /* 0x000fe200000006ff */
[----:B------:R-:W-:Y:S01]  /*3700*/  @!PT LDS RZ, [RZ] ;  /* 0x00000000fffff984 */ /* 0x000fe20000000800 */
[----:B------:R-:W-:Y:S01]  /*3710*/  @!PT LDS RZ, [RZ] ;  /* 0x00000000fffff984 */ /* 0x000fe20000000800 */
[----:B------:R-:W-:Y:S01]  /*3720*/  @!PT LDS RZ, [RZ] ;  /* 0x00000000fffff984 */ /* 0x000fe20000000800 */
[----:B------:R-:W-:Y:S01]  /*3730*/  @!PT LDS RZ, [RZ] ;  /* 0x00000000fffff984 */ /* 0x000fe20000000800 */
[----:B------:R2:W-:Y:S06]  /*3740*/  MEMBAR.ALL.CTA ;  /* 0x0000000000007992 */ /* 0x0005ec0000008000 */
[----:B--2---:R-:W2:Y:S02]  /*3750*/  FENCE.VIEW.ASYNC.S ;  /* 0x00000000000073c6 */ /* 0x004ea40000000000 */
[----:B--2---:R2:W-:Y:S01]  /*3760*/  SYNCS.ARRIVE.TRANS64.RED.A1T0 RZ, [R3+URZ], RZ ;  /* 0x000000ff03ff79a7 */ /* 0x0045e200081004ff */
[----:B------:R2:W3:Y:S01]  /*3770*/  @P0 SYNCS.PHASECHK.TRANS64.TRYWAIT P2, [UR4], R2 ;  /* 0x00000002ff0005a7 */ /* 0x0004e20008041104 */
[----:B------:R-:W-:Y:S01]  /*3780*/  ULEA.HI UR4, UR30, UR30, URZ, 0x1 ;  /* 0x0000001e1e047291 */ /* 0x000fe2000f8f08ff */
[----:B-1----:R-:W-:-:S03]  /*3790*/  LOP3.LUT P1, RZ, R6, 0x1, RZ, 0xc0, !PT ;  /* 0x0000000106ff7812 */ /* 0x002fc6000782c0ff */
[----:B------:R-:W-:Y:S02]  /*37a0*/  USHF.L.U32 UR11, UR4, 0x7, URZ ;  /* 0x00000007040b7899 */ /* 0x000fe400080006ff */
[----:B------:R-:W-:Y:S02]  /*37b0*/  ULOP3.LUT UR4, UR4, 0xffe, URZ, 0xc0, !UPT ;  /* 0x00000ffe04047892 */ /* 0x000fe4000f8ec0ff */
[----:B------:R-:W-:Y:S02]  /*37c0*/  ULOP3.LUT UR11, UR11, 0xffffff00, URZ, 0xc0, !UPT ;  /* 0xffffff000b0b7892 */ /* 0x000fe4000f8ec0ff */
[----:B------:R-:W-:Y:S02]  /*37d0*/  UIADD3 UR4, UPT, UPT, -UR4, UR30, URZ ;  /* 0x0000001e04047290 */ /* 0x000fe4000fffe1ff */
[----:B------:R-:W-:Y:S01]  /*37e0*/  UIADD3 UR11, UPT, UPT, UR42, UR11, URZ ;  /* 0x0000000b2a0b7290 */ /* 0x000fe2000fffe0ff */
[----:B------:R-:W1:Y:S03]  /*37f0*/  SYNCS.PHASECHK.TRANS64.TRYWAIT P0, [UR31+0xd0], R0 ;  /* 0x0000d000ff0075a7 */ /* 0x000e66000800111f */
[----:B------:R-:W-:Y:S01]  /*3800*/  ULEA UR11, UR4, UR11, 0x14 ;  /* 0x0000000b040b7291 */ /* 0x000fe2000f8ea0ff */
[----:B-123--:R-:W-:Y:S11]  /*3810*/  @!P0 BRA `(.L_x_61) ;  /* 0x0000008400508947 */ /* 0x00eff60003800000 */
.L_x_191:
[----:B------:R-:W-:Y:S01]  /*3820*/  IADD3 R10, PT, PT, R10, 0x1, RZ ;  /* 0x000000010a0a7810 */ /* 0x000fe20007ffe0ff */
[----:B------:R-:W-:Y:S06]  /*3830*/  BRA.U !UP4, `(.L_x_62) ;  /* 0x000000010cc07547 */ /* 0x000fec000b800000 */
[----:B------:R-:W-:Y:S01]  /*3840*/  UPLOP3.LUT UP2, UPT, UPT, UPT, UPT, 0x40, 0x4 ;  /* 0x000000000004789c */ /* 0x000fe20003f4e870 */
[----:B------:R-:W-:Y:S01]  /*3850*/  UMOV UR23, UR41 ;  /* 0x0000002900177c82 */ /* 0x000fe20008000000 */
[----:B------:R-:W-:Y:S01]  /*3860*/  UMOV UR22, UR40 ;  /* 0x0000002800167c82 */ /* 0x000fe20008000000 */
[----:B------:R-:W-:-:S08]  /*3870*/  UMOV UR10, UR24 ;  /* 0x00000018000a7c82 */ /* 0x000fd00008000000 */
.L_x_65:
[----:B------:R-:W-:Y:S02]  /*3880*/  UIADD3 UR23, UPT, UPT, UR23, 0x1, URZ ;  /* 0x0000000117177890 */ /* 0x000fe4000fffe0ff */
[----:B--2---:R-:W-:Y:S02]  /*3890*/  ULEA UR5, UR10, UR26, 0x3 ;  /* 0x0000001a0a057291 */ /* 0x004fe4000f8e18ff */
[----:B------:R-:W-:Y:S01]  /*38a0*/  UISETP.NE.AND UP3, UPT, UR23, URZ, UPT ;  /* 0x000000ff1700728c */ /* 0x000fe2000bf65270 */
[----:B---3--:R-:W-:Y:S10]  /*38b0*/  @P2 BRA `(.L_x_63) ;  /* 0x00000000000c2947 */ /* 0x008ff40003800000 */
[----:B-1----:R-:W-:Y:S04]  /*38c0*/  SHF.L.U32 R3, R8, 0x1f, RZ ;  /* 0x0000001f08037819 */ /* 0x002fe800000006ff */
[----:B------:R-:W1:Y:S02]  /*38d0*/  SYNCS.PHASECHK.TRANS64.TRYWAIT P0, [UR5], R3 ;  /* 0x00000003ff0075a7 */ /* 0x000e640008001105 */
[----:B-1----:R-:W-:Y:S05]  /*38e0*/  @!P0 BRA `(.L_x_64) ;  /* 0x0000008400348947 */ /* 0x002fea0003800000 */
.L_x_63:
[----:B------:R-:W-:Y:S01]  /*38f0*/  UISETP.NE.AND UP0, UPT, UR22, 0x1, UPT ;  /* 0x000000011600788c */ /* 0x000fe2000bf05270 */
[----:B------:R-:W-:Y:S01]  /*3900*/  PLOP3.LUT P2, PT, PT, PT, PT, 0x80, 0x8 ;  /* 0x000000000008781c */ /* 0x000fe20003f4f070 */
[----:B------:R-:W-:Y:S02]  /*3910*/  UIADD3 UR4, UPT, UPT, UR10, 0x1, URZ ;  /* 0x000000010a047890 */ /* 0x000fe4000fffe0ff */
[----:B------:R-:W-:Y:S02]  /*3920*/  UIADD3 UR25, UPT, UPT, UR5, 0x20, URZ ;  /* 0x0000002005197890 */ /* 0x000fe4000fffe0ff */
[----:B------:R-:W-:Y:S01]  /*3930*/  UISETP.NE.AND UP1, UPT, UR4, 0x4, UPT ;  /* 0x000000040400788c */ /* 0x000fe2000bf25270 */
[----:B------:R-:W-:Y:S01]  /*3940*/  PLOP3.LUT P0, PT, PT, PT, UP0, 0x80, 0x8 ;  /* 0x000000000008781c */ /* 0x000fe20003f0f008 */
[----:B------:R-:W-:Y:S02]  /*3950*/  UIADD3 UR22, UPT, UPT, UR22, -0x1, URZ ;  /* 0xffffffff16167890 */ /* 0x000fe4000fffe0ff */
[----:B------:R-:W-:Y:S02]  /*3960*/  USEL UR6, URZ, 0x1, UP1 ;  /* 0x00000001ff067887 */ /* 0x000fe40008800000 */
[----:B------:R-:W-:Y:S01]  /*3970*/  USEL UR24, UR4, URZ, UP1 ;  /* 0x000000ff04187287 */ /* 0x000fe20008800000 */
[----:B------:R-:W-:Y:S01]  /*3980*/  UMOV UR7, 0x40004040 ;  /* 0x4000404000077882 */ /* 0x000fe20000000000 */
[----:B------:R-:W-:Y:S02]  /*3990*/  UMOV UR5, 0x40004040 ;  /* 0x4000404000057882 */ /* 0x000fe40000000000 */
[----:B------:R-:W-:Y:S01]  /*39a0*/  @UP0 ULEA UR4, UR24, UR26, 0x3 ;  /* 0x0000001a18040291 */ /* 0x000fe2000f8e18ff */
[----:B------:R-:W-:Y:S01]  /*39b0*/  LOP3.LUT R8, R8, UR6, RZ, 0x3c, !PT ;  /* 0x0000000608087c12 */ /* 0x000fe2000f8e3cff */
[----:B------:R-:W-:Y:S01]  /*39c0*/  ULEA UR6, UR10, UR29, 0xb ;  /* 0x0000001d0a067291 */ /* 0x000fe2000f8e58ff */
[----:B------:R-:W-:Y:S02]  /*39d0*/  UMOV UR21, 0x40004040 ;  /* 0x4000404000157882 */ /* 0x000fe40000000000 */
[----:B-1----:R-:W-:Y:S01]  /*39e0*/  @P0 SHF.L.U32 R0, R8, 0x1f, RZ ;  /* 0x0000001f08000819 */ /* 0x002fe200000006ff */
[----:B------:R-:W-:Y:S02]  /*39f0*/  UIADD3 UR20, UPT, UPT, UR6, 0x2, URZ ;  /* 0x0000000206147890 */ /* 0x000fe4000fffe0ff */
[----:B------:R-:W-:Y:S01]  /*3a00*/  UIADD3 UR16, UPT, UPT, UR6, 0x4, URZ ;  /* 0x0000000406107890 */ /* 0x000fe2000fffe0ff */
[----:B------:R2:W3:Y:S01]  /*3a10*/  @P0 SYNCS.PHASECHK.TRANS64.TRYWAIT P2, [UR4], R0 ;  /* 0x00000000ff0005a7 */ /* 0x0004e20008041104 */
[----:B------:R-:W-:Y:S02]  /*3a20*/  ULEA UR4, UR10, UR28, 0x9 ;  /* 0x0000001c0a047291 */ /* 0x000fe4000f8e48ff */
[----:B------:R-:W-:Y:S02]  /*3a30*/  UIADD3 UR12, UPT, UPT, UR6, 0x6, URZ ;  /* 0x00000006060c7890 */ /* 0x000fe4000fffe0ff */
[----:B------:R-:W-:Y:S02]  /*3a40*/  UIADD3 UR18, UPT, UPT, UR4, 0x2, URZ ;  /* 0x0000000204127890 */ /* 0x000fe4000fffe0ff */
[----:B------:R-:W-:Y:S02]  /*3a50*/  UIADD3 UR14, UPT, UPT, UR4, 0x4, URZ ;  /* 0x00000004040e7890 */ /* 0x000fe4000fffe0ff */
[----:B------:R-:W-:Y:S01]  /*3a60*/  UIADD3 UR8, UPT, UPT, UR4, 0x6, URZ ;  /* 0x0000000604087890 */ /* 0x000fe2000fffe0ff */
[----:B------:R2:W-:Y:S01]  /*3a70*/  UTCHMMA gdesc[UR4], gdesc[UR6], tmem[UR11], tmem[UR38], idesc[UR39], UP2 ;  /* 0x00ff2606040075ea */ /* 0x0005e2000900000b */
[----:B------:R-:W-:Y:S01]  /*3a80*/  UPLOP3.LUT UP2, UPT, UPT, UPT, UPT, 0x80, 0x8 ;  /* 0x000000000008789c */ /* 0x000fe20003f4f070 */
[----:B------:R-:W-:Y:S01]  /*3a90*/  UMOV UR19, 0x40004040 ;  /* 0x4000404000137882 */ /* 0x000fe20000000000 */
[----:B------:R-:W-:Y:S01]  /*3aa0*/  UMOV UR17, 0x40004040 ;  /* 0x4000404000117882 */ /* 0x000fe20000000000 */
[----:B------:R2:W-:Y:S01]  /*3ab0*/  UTCHMMA gdesc[UR18], gdesc[UR20], tmem[UR11], tmem[UR36], idesc[UR37], UPT ;  /* 0x00ff2414120075ea */ /* 0x0005e2000b80000b */
[----:B------:R-:W-:Y:S01]  /*3ac0*/  UMOV UR15, 0x40004040 ;  /* 0x40004040000f7882 */ /* 0x000fe20000000000 */
[----:B------:R-:W-:Y:S01]  /*3ad0*/  UMOV UR13, 0x40004040 ;  /* 0x40004040000d7882 */ /* 0x000fe20000000000 */
[----:B------:R-:W-:Y:S01]  /*3ae0*/  UMOV UR9, 0x40004040 ;  /* 0x4000404000097882 */ /* 0x000fe20000000000 */
[----:B------:R2:W-:Y:S01]  /*3af0*/  UTCHMMA gdesc[UR14], gdesc[UR16], tmem[UR11], tmem[UR34], idesc[UR35], UPT ;  /* 0x00ff22100e0075ea */ /* 0x0005e2000b80000b */
[----:B------:R2:W-:Y:S01]  /*3b00*/  UTCHMMA gdesc[UR8], gdesc[UR12], tmem[UR11], tmem[UR32], idesc[UR33], UPT ;  /* 0x00ff200c080075ea */ /* 0x0005e2000b80000b */
[----:B------:R2:W-:Y:S01]  /*3b10*/  UTCBAR.MULTICAST [UR25], URZ, UR27 ;  /* 0x000000ff190073e9 */ /* 0x0005e2000800081b */
[----:B------:R-:W-:Y:S01]  /*3b20*/  UMOV UR10, UR24 ;  /* 0x00000018000a7c82 */ /* 0x000fe20008000000 */
[----:B------:R-:W-:Y:S05]  /*3b30*/  BRA.U UP3, `(.L_x_65) ;  /* 0xfffffffd03507547 */ /* 0x000fea000b83ffff */
.L_x_62:
[----:B--2---:R-:W-:Y:S01]  /*3b40*/  UIADD3 UR4, UPT, UPT, UR30, 0x1, URZ ;  /* 0x000000011e047890 */ /* 0x004fe2000fffe0ff */
[C---:B------:R-:W-:Y:S01]  /*3b50*/  ISETP.NE.AND P0, PT, R10.reuse, 0x2, PT ;  /* 0x000000020a00780c */ /* 0x040fe20003f05270 */
[----:B------:R-:W-:Y:S02]  /*3b60*/  UIADD3 UR5, UPT, UPT, UR31, 0xb0, URZ ;  /* 0x000000b01f057890 */ /* 0x000fe4000fffe0ff */
[----:B------:R-:W-:Y:S01]  /*3b70*/  UISETP.NE.AND UP0, UPT, UR4, 0x4, UPT ;  /* 0x000000040400788c */ /* 0x000fe2000bf05270 */
[----:B-1----:R-:W-:Y:S02]  /*3b80*/  SEL R0, RZ, 0x1, P0 ;  /* 0x00000001ff007807 */ /* 0x002fe40000000000 */
[----:B------:R-:W-:Y:S01]  /*3b90*/  SEL R10, R10, RZ, P0 ;  /* 0x000000ff0a0a7207 */ /* 0x000fe20000000000 */
[----:B------:R-:W-:Y:S01]  /*3ba0*/  USEL UR6, URZ, 0x1, UP0 ;  /* 0x00000001ff067887 */ /* 0x000fe20008000000 */
[----:B------:R-:W-:Y:S01]  /*3bb0*/  LOP3.LUT R9, R9, R0, RZ, 0x3c, !PT ;  /* 0x0000000009097212 */ /* 0x000fe200078e3cff */
[----:B------:R-:W-:Y:S01]  /*3bc0*/  USEL UR30, UR4, URZ, UP0 ;  /* 0x000000ff041e7287 */ /* 0x000fe20008000000 */
[----:B------:R1:W-:Y:S03]  /*3bd0*/  UTCBAR [UR5], URZ ;  /* 0x000000ff050073e9 */ /* 0x0003e600080000ff */
[----:B------:R-:W-:Y:S01]  /*3be0*/  LOP3.LUT R11, R11, UR6, RZ, 0x3c, !PT ;  /* 0x000000060b0b7c12 */ /* 0x000fe2000f8e3cff */
[----:B------:R-:W-:Y:S07]  /*3bf0*/  @P1 BRA `(.L_x_66) ;  /* 0xfffffff800881947 */ /* 0x000fee000383ffff */
[----:B------:R-:W2:Y:S01]  /*3c00*/  S2UR UR8, SR_CgaCtaId ;  /* 0x00000000000879c3 */ /* 0x000ea20000008800 */
[----:B------:R-:W-:Y:S01]  /*3c10*/  ELECT P0, URZ, PT ;  /* 0x0000000000ff782f */ /* 0x000fe20003800000 */
[----:B------:R-:W-:Y:S01]  /*3c20*/  IMAD.MOV.U32 R0, RZ, RZ, 0x1 ;  /* 0x00000001ff007424 */ /* 0x000fe200078e00ff */
[----:B------:R-:W-:Y:S01]  /*3c30*/  UIADD3 UR26, UPT, UPT, UR26, 0xd0, URZ ;  /* 0x000000d01a1a7890 */ /* 0x000fe2000fffe0ff */
[----:B------:R-:W-:Y:S01]  /*3c40*/  SHF.L.U32 R3, R11, 0x1f, RZ ;  /* 0x0000001f0b037819 */ /* 0x000fe200000006ff */
[----:B------:R-:W-:-:S03]  /*3c50*/  UMOV UR4, 0x40 ;  /* 0x0000004000047882 */ /* 0x000fc60000000000 */
[----:B------:R-:W-:Y:S01]  /*3c60*/  UVIRTCOUNT.DEALLOC.SMPOOL 0x80 ;  /* 0x000000800000784c */ /* 0x000fe20000000000 */
[----:B--2---:R-:W-:Y:S02]  /*3c70*/  ULEA UR8, UR8, UR4, 0x18 ;  /* 0x0000000408087291 */ /* 0x004fe4000f8ec0ff */
[----:B------:R-:W-:-:S07]  /*3c80*/  ULEA UR4, UR30, UR26, 0x3 ;  /* 0x0000001a1e047291 */ /* 0x000fce000f8e18ff */
[----:B------:R2:W-:Y:S02]  /*3c90*/  @P0 STS.U8 [UR8+0x1c], R0 ;  /* 0x00001c00ff000988 */ /* 0x0005e40008000008 */
[----:B------:R-:W4:Y:S02]  /*3ca0*/  SYNCS.PHASECHK.TRANS64.TRYWAIT P0, [UR4], R3 ;  /* 0x00000003ff0075a7 */ /* 0x000f240008001104 */
[----:B--2-4-:R-:W-:Y:S05]  /*3cb0*/  @!P0 BRA `(.L_x_67) ;  /* 0x0000008000588947 */ /* 0x014fea0003800000 */
.L_x_194:
[----:B------:R-:W-:-:S04]  /*3cc0*/  UIADD3 UR4, UPT, UPT, UR30, 0x1, URZ ;  /* 0x000000011e047890 */ /* 0x000fc8000fffe0ff */
[----:B------:R-:W-:-:S04]  /*3cd0*/  UISETP.NE.AND UP0, UPT, UR4, 0x4, UPT ;  /* 0x000000040400788c */ /* 0x000fc8000bf05270 */
[----:B------:R-:W-:Y:S02]  /*3ce0*/  USEL UR6, URZ, 0x1, UP0 ;  /* 0x00000001ff067887 */ /* 0x000fe40008000000 */
[----:B------:R-:W-:-:S04]  /*3cf0*/  USEL UR4, UR4, URZ, UP0 ;  /* 0x000000ff04047287 */ /* 0x000fc80008000000 */
[----:B-1----:R-:W-:Y:S01]  /*3d00*/  ULEA UR5, UR4, UR26, 0x3 ;  /* 0x0000001a04057291 */ /* 0x002fe2000f8e18ff */
[----:B------:R-:W-:-:S04]  /*3d10*/  LOP3.LUT R2, R11, UR6, RZ, 0x3c, !PT ;  /* 0x000000060b027c12 */ /* 0x000fc8000f8e3cff */
[----:B--2---:R-:W-:-:S04]  /*3d20*/  SHF.L.U32 R3, R2, 0x1f, RZ ;  /* 0x0000001f02037819 */ /* 0x004fc800000006ff */
[----:B------:R-:W1:Y:S02]  /*3d30*/  SYNCS.PHASECHK.TRANS64.TRYWAIT P0, [UR5], R3 ;  /* 0x00000003ff0075a7 */ /* 0x000e640008001105 */
[----:B-1----:R-:W-:Y:S05]  /*3d40*/  @!P0 BRA `(.L_x_68) ;  /* 0x00000080004c8947 */ /* 0x002fea0003800000 */
.L_x_196:
        /* <DEDUP_REMOVED lines=9> */
.L_x_198:
[----:B------:R-:W-:-:S04]  /*3de0*/  UIADD3 UR4, UPT, UPT, UR4, 0x1, URZ ;  /* 0x0000000104047890 */ /* 0x000fc8000fffe0ff */
[----:B------:R-:W-:-:S04]  /*3df0*/  UISETP.NE.AND UP0, UPT, UR4, 0x4, UPT ;  /* 0x000000040400788c */ /* 0x000fc8000bf05270 */
[----:B------:R-:W-:Y:S02]  /*3e00*/  USEL UR5, URZ, 0x1, UP0 ;  /* 0x00000001ff057887 */ /* 0x000fe40008000000 */
[----:B------:R-:W-:-:S04]  /*3e10*/  USEL UR4, UR4, URZ, UP0 ;  /* 0x000000ff04047287 */ /* 0x000fc80008000000 */
[----:B------:R-:W-:Y:S01]  /*3e20*/  ULEA UR4, UR4, UR26, 0x3 ;  /* 0x0000001a04047291 */ /* 0x000fe2000f8e18ff */
[----:B-1----:R-:W-:-:S04]  /*3e30*/  LOP3.LUT R3, R2, UR5, RZ, 0x3c, !PT ;  /* 0x0000000502037c12 */ /* 0x002fc8000f8e3cff */
[----:B------:R-:W-:-:S04]  /*3e40*/  SHF.L.U32 R3, R3, 0x1f, RZ ;  /* 0x0000001f03037819 */ /* 0x000fc800000006ff */
[----:B------:R-:W1:Y:S02]  /*3e50*/  SYNCS.PHASECHK.TRANS64.TRYWAIT P0, [UR4], R3 ;  /* 0x00000003ff0075a7 */ /* 0x000e640008001104 */
[----:B-1----:R-:W-:Y:S05]  /*3e60*/  @!P0 BRA `(.L_x_70) ;  /* 0x0000008000348947 */ /* 0x002fea0003800000 */
.L_x_200:
[----:B------:R-:W-:Y:S01]  /*3e70*/  NOP ;  /* 0x0000000000007918 */ /* 0x000fe20000000000 */
[----:B-1----:R-:W1:Y:S01]  /*3e80*/  LDS R0, [UR8+0x14] ;  /* 0x00001408ff007984 */ /* 0x002e620008000800 */
[----:B------:R-:W-:Y:S01]  /*3e90*/  ULOP3.LUT UR4, UR42, 0xffff, URZ, 0xc0, !UPT ;  /* 0x0000ffff2a047892 */ /* 0x000fe2000f8ec0ff */
[----:B------:R-:W-:Y:S01]  /*3ea0*/  UMOV UR5, 0xffff ;  /* 0x0000ffff00057882 */ /* 0x000fe20000000000 */
[----:B------:R-:W-:Y:S02]  /*3eb0*/  UMOV UR6, 0x1 ;  /* 0x0000000100067882 */ /* 0x000fe40000000000 */
[----:B------:R-:W-:-:S04]  /*3ec0*/  USHF.R.U32.HI UR4, URZ, 0x5, UR4 ;  /* 0x00000005ff047899 */ /* 0x000fc80008011604 */
[----:B------:R-:W-:Y:S02]  /*3ed0*/  USHF.L.U32 UR5, UR5, UR4, URZ ;  /* 0x0000000405057299 */ /* 0x000fe400080006ff */
[----:B------:R-:W-:-:S04]  /*3ee0*/  USHF.L.U32 UR4, UR6, UR4, URZ ;  /* 0x0000000406047299 */ /* 0x000fc800080006ff */
[----:B-1----:R-:W-:-:S04]  /*3ef0*/  LOP3.LUT R0, R0, UR5, RZ, 0xc0, !PT ;  /* 0x0000000500007c12 */ /* 0x002fc8000f8ec0ff */
[----:B------:R-:W-:-:S13]  /*3f00*/  ISETP.NE.AND P0, PT, R0, UR5, PT ;  /* 0x0000000500007c0c */ /* 0x000fda000bf05270 */
[----:B------:R-:W-:Y:S05]  /*3f10*/  @P0 BRA `(.L_x_71) ;  /* 0x0000000000580947 */ /* 0x000fea0003800000 */
[----:B------:R-:W1:Y:S02]  /*3f20*/  LDS R0, [UR8+0x18] ;  /* 0x00001808ff007984 */ /* 0x000e640008000800 */
[----:B-1----:R-:W-:-:S04]  /*3f30*/  LOP3.LUT R0, R0, UR4, RZ, 0xc0, !PT ;  /* 0x0000000400007c12 */ /* 0x002fc8000f8ec0ff */
[----:B------:R-:W-:-:S13]  /*3f40*/  ISETP.NE.AND P0, PT, R0, UR4, PT ;  /* 0x0000000400007c0c */ /* 0x000fda000bf05270 */
[----:B------:R-:W-:Y:S05]  /*3f50*/  @P0 BRA `(.L_x_72) ;  /* 0x00000000003c0947 */ /* 0x000fea0003800000 */
[----:B------:R-:W1:Y:S01]  /*3f60*/  S2R R2, SR_LANEID ;  /* 0x0000000000027919 */ /* 0x000e620000000000 */
[----:B------:R-:W-:Y:S01]  /*3f70*/  ULOP3.LUT UR5, URZ, UR5, URZ, 0x33, !UPT ;  /* 0x00000005ff057292 */ /* 0x000fe2000f8e33ff */
[----:B------:R-:W-:Y:S01]  /*3f80*/  LOP3.LUT R4, RZ, UR4, RZ, 0x33, !PT ;  /* 0x00000004ff047c12 */ /* 0x000fe2000f8e33ff */
[----:B------:R-:W-:Y:S02]  /*3f90*/  VOTEU.ANY UR4, UPT, PT ;  /* 0x0000000000047886 */ /* 0x000fe400038e0100 */
[----:B------:R-:W-:Y:S01]  /*3fa0*/  UFLO.U32 UR4, UR4 ;  /* 0x00000004000472bd */ /* 0x000fe200080e0000 */
[----:B------:R-:W2:Y:S01]  /*3fb0*/  REDUX UR6, R4 ;  /* 0x00000000040673c4 */ /* 0x000ea20000000000 */
[----:B------:R-:W-:-:S06]  /*3fc0*/  IMAD.U32 R0, RZ, RZ, UR5 ;  /* 0x00000005ff007e24 */ /* 0x000fcc000f8e00ff */
[----:B------:R4:W-:Y:S01]  /*3fd0*/  UTCATOMSWS.AND URZ, UR5 ;  /* 0x0000000500ff79e3 */ /* 0x0009e20008000000 */
[----:B------:R-:W3:Y:S01]  /*3fe0*/  REDUX UR7, R0 ;  /* 0x00000000000773c4 */ /* 0x000ee20000000000 */
[----:B-1----:R-:W-:Y:S01]  /*3ff0*/  ISETP.EQ.U32.AND P0, PT, R2, UR4, PT ;  /* 0x0000000402007c0c */ /* 0x002fe2000bf02070 */
[----:B--2---:R-:W-:Y:S01]  /*4000*/  IMAD.U32 R2, RZ, RZ, UR6 ;  /* 0x00000006ff027e24 */ /* 0x004fe2000f8e00ff */
[----:B---3--:R-:W-:-:S11]  /*4010*/  MOV R3, UR7 ;  /* 0x0000000700037c02 */ /* 0x008fd60008000f00 */
[----:B------:R4:W-:Y:S04]  /*4020*/  @P0 ATOMS.AND RZ, [UR8+0x14], R3 ;  /* 0x00001403ffff098c */ /* 0x0009e8000a800008 */
[----:B------:R4:W-:Y:S01]  /*4030*/  @P0 ATOMS.AND RZ, [UR8+0x18], R2 ;  /* 0x00001802ffff098c */ /* 0x0009e2000a800008 */
[----:B------:R-:W-:Y:S05]  /*4040*/  BRA `(.L_x_73) ;  /* 0x0000000000147947 */ /* 0x000fea0003800000 */
.L_x_72:
[----:B------:R-:W-:Y:S02]  /*4050*/  MOV R2, 0x4070 ;  /* 0x0000407000027802 */ /* 0x000fe40000000f00 */
[----:B---3-5:R-:W-:Y:S05]  /*4060*/  CALL.REL.NOINC `($__internal_0_$__cuda_sm10x_tcgen05_guardrail_trap_col_being_dealloced_not_returned_by_alloc) ;  /* 0x0000008400cc7944 */ /* 0x028fea0003c00000 */
[----:B------:R-:W-:Y:S05]  /*4070*/  BRA `(.L_x_73) ;  /* 0x0000000000087947 */ /* 0x000fea0003800000 */
.L_x_71:
[----:B------:R-:W-:Y:S02]  /*4080*/  MOV R2, 0x40a0 ;  /* 0x000040a000027802 */ /* 0x000fe40000000f00 */
[----:B---3-5:R-:W-:Y:S05]  /*4090*/  CALL.REL.NOINC `($__internal_2_$__cuda_sm10x_tcgen05_guardrail_trap_unallocated_columns_being_dealloced) ;  /* 0x0000008400d87944 */ /* 0x028fea0003c00000 */
.L_x_73:
[----:B------:R-:W-:Y:S01]  /*40a0*/  NOP ;  /* 0x0000000000007918 */ /* 0x000fe20000000000 */
[----:B----4-:R-:W-:Y:S05]  /*40b0*/  EXIT ;  /* 0x000000000000794d */ /* 0x010fea0003800000 */
.L_x_55:
[----:B------:R-:W-:-:S09]  /*40c0*/  UISETP.NE.OR UP0, UPT, UR17, 0x3, !UP4 ;  /* 0x000000031100788c */ /* 0x000fd2000e705670 */
[----:B------:R-:W-:Y:S05]  /*40d0*/  BRA.U UP0, `(.L_x_74) ;  /* 0x0000001500d87547 */ /* 0x000fea000b800000 */
[----:B------:R-:W2:Y:S01]  /*40e0*/  S2UR UR10, SR_CgaCtaId ;  /* 0x00000000000a79c3 */ /* 0x000ea20000008800 */
[----:B------:R-:W3:Y:S01]  /*40f0*/  LDCU UR46, c[0x0][0x370] ;  /* 0x00006e00ff2e77ac */ /* 0x000ee20008000800 */
[----:B------:R-:W-:Y:S01]  /*4100*/  HFMA2 R14, -RZ, RZ, 0, 0 ;  /* 0x00000000ff0e7431 */ /* 0x000fe200000001ff */
[----:B------:R-:W-:Y:S01]  /*4110*/  MOV R13, RZ ;  /* 0x000000ff000d7202 */ /* 0x000fe20000000f00 */
[----:B------:R-:W-:Y:S01]  /*4120*/  HFMA2 R7, -RZ, RZ, 0, 0.0078125 ;  /* 0x00002000ff077431 */ /* 0x000fe200000001ff */
[----:B------:R-:W3:Y:S03]  /*4130*/  LDCU.128 UR48, c[0x0][0xb10] ;  /* 0x00016200ff3077ac */ /* 0x000ee60008000c00 */
[----:B------:R-:W4:Y:S01]  /*4140*/  LDC.64 R16, c[0x0][0x348] ;  /* 0x0000d200ff107b82 */ /* 0x000f220000000a00 */
[----:B------:R-:W1:Y:S01]  /*4150*/  LDCU UR39, c[0x0][0x374] ;  /* 0x00006e80ff2777ac */ /* 0x000e620008000800 */
[----:B------:R-:W2:Y:S06]  /*4160*/  LDCU UR15, c[0x0][0xb0c] ;  /* 0x00016180ff0f77ac */ /* 0x000eac0008000800 */
[----:B------:R-:W4:Y:S01]  /*4170*/  LDC.64 R2, c[0x0][0x888] ;  /* 0x00022200ff027b82 */ /* 0x000f220000000a00 */
[----:B------:R-:W4:Y:S01]  /*4180*/  LDCU UR54, c[0x0][0xb20] ;  /* 0x00016400ff3677ac */ /* 0x000f220008000800 */
[----:B------:R-:W4:Y:S06]  /*4190*/  LDCU UR4, c[0x0][0xb30] ;  /* 0x00016600ff0477ac */ /* 0x000f2c0008000800 */
[----:B------:R-:W4:Y:S01]  /*41a0*/  LDC.64 R4, c[0x0][0x890] ;  /* 0x00022400ff047b82 */ /* 0x000f220000000a00 */
[----:B------:R-:W-:Y:S01]  /*41b0*/  UMOV UR21, 0x400 ;  /* 0x0000040000157882 */ /* 0x000fe20000000000 */
[----:B---3--:R-:W-:-:S02]  /*41c0*/  UIMAD.WIDE.U32 UR6, UR46, UR48, URZ ;  /* 0x000000302e0672a5 */ /* 0x008fc4000f8e00ff */
[----:B-1----:R-:W-:Y:S02]  /*41d0*/  UIMAD.WIDE.U32 UR8, UR39, UR51, URZ ;  /* 0x00000033270872a5 */ /* 0x002fe4000f8e00ff */
[----:B--2---:R-:W-:Y:S02]  /*41e0*/  ULEA UR21, UR10, UR21, 0x18 ;  /* 0x000000150a157291 */ /* 0x004fe4000f8ec0ff */
[----:B------:R-:W-:Y:S02]  /*41f0*/  UPLOP3.LUT UP1, UPT, UPT, UPT, UPT, 0x40, 0x4 ;  /* 0x000000000004789c */ /* 0x000fe40003f2e870 */
[----:B------:R-:W-:Y:S02]  /*4200*/  UIADD3 UR41, UPT, UPT, UR21, 0x40, URZ ;  /* 0x0000004015297890 */ /* 0x000fe4000fffe0ff */
[----:B------:R-:W-:Y:S02]  /*4210*/  UIADD3 UR33, UPT, UPT, UR21, 0x48, URZ ;  /* 0x0000004815217890 */ /* 0x000fe4000fffe0ff */
[----:B------:R-:W-:-:S02]  /*4220*/  UIADD3 UR25, UPT, UPT, UR21, 0x50, URZ ;  /* 0x0000005015197890 */ /* 0x000fc4000fffe0ff */
[----:B------:R-:W-:Y:S01]  /*4230*/  UIADD3 UR17, UPT, UPT, UR21, 0x58, URZ ;  /* 0x0000005815117890 */ /* 0x000fe2000fffe0ff */
[----:B------:R-:W-:Y:S01]  /*4240*/  UMOV UR6, UR7 ;  /* 0x0000000700067c82 */ /* 0x000fe20008000000 */
[----:B------:R-:W-:Y:S01]  /*4250*/  UMOV UR47, UR9 ;  /* 0x00000009002f7c82 */ /* 0x000fe20008000000 */
[----:B------:R-:W-:Y:S02]  /*4260*/  UISETP.GE.AND UP0, UPT, UR45, 0x1, UPT ;  /* 0x000000012d00788c */ /* 0x000fe4000bf06270 */
[----:B------:R-:W-:Y:S01]  /*4270*/  UISETP.NE.AND UP4, UPT, UR45, 0x1, UPT ;  /* 0x000000012d00788c */ /* 0x000fe2000bf85270 */
[----:B------:R-:W1:Y:S01]  /*4280*/  LDCU.64 UR22, c[0x0][0xb28] ;  /* 0x00016500ff1677ac */ /* 0x000e620008000a00 */
[----:B------:R-:W-:Y:S02]  /*4290*/  UISETP.NE.AND UP6, UPT, UR15, 0x1, UPT ;  /* 0x000000010f00788c */ /* 0x000fe4000bfc5270 */
[----:B------:R-:W-:Y:S02]  /*42a0*/  UISETP.NE.AND UP5, UPT, UR50, 0x1, UPT ;  /* 0x000000013200788c */ /* 0x000fe4000bfa5270 */
[----:B------:R-:W-:-:S02]  /*42b0*/  USHF.R.U32.HI UR52, URZ, UR49, UR6 ;  /* 0x00000031ff347299 */ /* 0x000fc40008011606 */
[----:B------:R-:W-:Y:S02]  /*42c0*/  UPRMT UR37, UR10, 0x654, UR41 ;  /* 0x000006540a257896 */ /* 0x000fe40008000029 */
[----:B------:R-:W-:Y:S02]  /*42d0*/  UPRMT UR31, UR10, 0x654, UR33 ;  /* 0x000006540a1f7896 */ /* 0x000fe40008000021 */
[----:B------:R-:W-:Y:S02]  /*42e0*/  UPRMT UR30, UR10, 0x654, UR25 ;  /* 0x000006540a1e7896 */ /* 0x000fe40008000019 */
[----:B------:R-:W-:Y:S02]  /*42f0*/  UPRMT UR29, UR10, 0x654, UR17 ;  /* 0x000006540a1d7896 */ /* 0x000fe40008000011 */
[----:B----4-:R-:W-:Y:S02]  /*4300*/  USHF.R.U32.HI UR47, URZ, UR54, UR47 ;  /* 0x00000036ff2f7299 */ /* 0x010fe4000801162f */
[----:B------:R-:W-:-:S11]  /*4310*/  UISETP.NE.AND UP3, UPT, UR4, 0x1, UPT ;  /* 0x000000010400788c */ /* 0x000fd6000bf65270 */
.L_x_89:
[C---:B------:R-:W-:Y:S02]  /*4320*/  LEA R12, R14.reuse, UR21, 0x3 ;  /* 0x000000150e0c7c11 */ /* 0x040fe4000f8e18ff */
[----:B------:R-:W-:Y:S02]  /*4330*/  SHF.L.U32 R9, R13, 0x1f, RZ ;  /* 0x0000001f0d097819 */ /* 0x000fe400000006ff */
[----:B------:R-:W-:Y:S02]  /*4340*/  LEA R10, R14, UR21, 0x4 ;  /* 0x000000150e0a7c11 */ /* 0x000fe4000f8e20ff */
[----:B--2---:R-:W2:Y:S02]  /*4350*/  SYNCS.PHASECHK.TRANS64.TRYWAIT P0, [R12+URZ+0x90], R9 ;  /* 0x000090090c0075a7 */ /* 0x004ea400080011ff */
[----:B--2---:R-:W-:Y:S05]  /*4360*/  @!P0 BRA `(.L_x_75) ;  /* 0x0000007c000c8947 */ /* 0x004fea0003800000 */
.L_x_201:
[----:B--2---:R-:W2:Y:S01]  /*4370*/  LDS.128 R8, [R10+0x120] ;  /* 0x000120000a087984 */ /* 0x004ea20000000c00 */
[----:B------:R-:W-:Y:S01]  /*4380*/  UISETP.GE.AND UP0, UPT, UR45, 0x1, UPT ;  /* 0x000000012d00788c */ /* 0x000fe2000bf06270 */
[----:B------:R-:W-:Y:S01]  /*4390*/  @!PT LDS RZ, [RZ] ;  /* 0x00000000fffff984 */ /* 0x000fe20000000800 */
[----:B------:R-:W-:Y:S01]  /*43a0*/  @!PT LDS RZ, [RZ] ;  /* 0x00000000fffff984 */ /* 0x000fe20000000800 */
[----:B------:R-:W-:Y:S01]  /*43b0*/  @!PT LDS RZ, [RZ] ;  /* 0x00000000fffff984 */ /* 0x000fe20000000800 */
[----:B------:R-:W-:Y:S01]  /*43c0*/  @!PT LDS RZ, [RZ] ;  /* 0x00000000fffff984 */ /* 0x000fe20000000800 */
[----:B------:R3:W-:Y:S06]  /*43d0*/  MEMBAR.ALL.CTA ;  /* 0x0000000000007992 */ /* 0x0007ec0000008000 */
[----:B---3--:R-:W3:Y:S01]  /*43e0*/  FENCE.VIEW.ASYNC.S ;  /* 0x00000000000073c6 */ /* 0x008ee20000000000 */
[----:B--2---:R-:W-:Y:S11]  /*43f0*/  LOP3.LUT P0, RZ, R10, 0x1, RZ, 0xc0, !PT ;  /* 0x000000010aff7812 */ /* 0x004ff6000780c0ff */
[----:B------:R-:W-:Y:S02]  /*4400*/  @!UPT UIADD3 URZ, UPT, UPT, URZ, URZ, URZ ;  /* 0x000000fffffff290 */ /* 0x000fe4000fffe0ff */
[----:B---3--:R-:W-:Y:S01]  /*4410*/  VOTEU.ANY UP2, P0 ;  /* 0x0000000000ff7886 */ /* 0x008fe20000040100 */
[----:B------:R-:W-:Y:S11]  /*4420*/  PLOP3.LUT P0, PT, PT, PT, UP2, 0x80, 0x8 ;  /* 0x000000000008781c */ /* 0x000ff60003f0f028 */
[----:B------:R-:W-:Y:S02]  /*4430*/  @!UPT UIADD3 URZ, UPT, UPT, URZ, URZ, URZ ;  /* 0x000000fffffff290 */ /* 0x000fe4000fffe0ff */
[----:B------:R-:W-:Y:S02]  /*4440*/  @P0 SHF.R.U32.HI R0, RZ, 0x10, R9 ;  /* 0x00000010ff000819 */ /* 0x000fe40000011609 */
[----:B------:R-:W-:Y:S02]  /*4450*/  @P0 MOV R6, R8 ;  /* 0x0000000800060202 */ /* 0x000fe40000000f00 */
[----:B------:R-:W-:Y:S01]  /*4460*/  @P0 R2UR UR4, R0 ;  /* 0x00000000000402ca */ /* 0x000fe200000e0000 */
[----:B------:R-:W-:Y:S01]  /*4470*/  VIADD R0, R12, 0xa0 ;  /* 0x000000a00c007836 */ /* 0x000fe20000000000 */
[----:B------:R-:W-:Y:S02]  /*4480*/  @P0 LOP3.LUT R8, R9, 0xffff, RZ, 0xc0, !PT ;  /* 0x0000ffff09080812 */ /* 0x000fe400078ec0ff */
[----:B------:R-:W-:Y:S02]  /*4490*/  @P0 R2UR UR6, R6 ;  /* 0x00000000060602ca */ /* 0x000fe400000e0000 */
[----:B------:R-:W-:Y:S02]  /*44a0*/  PRMT R0, RZ, 0x654, R0 ;  /* 0x00000654ff007816 */ /* 0x000fe40000000000 */
[----:B------:R-:W-:Y:S02]  /*44b0*/  @P0 R2UR UR5, R8 ;  /* 0x00000000080502ca */ /* 0x000fe400000e0000 */
[----:B------:R2:W-:Y:S03]  /*44c0*/  SYNCS.ARRIVE.TRANS64.RED.A1T0 RZ, [R0+URZ], RZ ;  /* 0x000000ff00ff79a7 */ /* 0x0005e600081004ff */
[----:B------:R-:W-:Y:S04]  /*44d0*/  @UP2 UMOV UR38, UR4 ;  /* 0x0000000400262c82 */ /* 0x000fe80008000000 */
[----:B------:R-:W-:Y:S04]  /*44e0*/  @UP2 UMOV UR14, UR6 ;  /* 0x00000006000e2c82 */ /* 0x000fe80008000000 */
[----:B------:R-:W-:Y:S01]  /*44f0*/  @UP2 UMOV UR13, UR5 ;  /* 0x00000005000d2c82 */ /* 0x000fe20008000000 */
[----:B------:R-:W-:Y:S05]  /*4500*/  BRA.U !UP0, `(.L_x_76) ;  /* 0x0000000108a47547 */ /* 0x000fea000b800000 */
[----:B------:R-:W-:Y:S02]  /*4510*/  UIMAD.WIDE.U32 UR18, UR13, UR51, URZ ;  /* 0x000000330d1272a5 */ /* 0x000fe4000f8e00ff */
[----:B------:R-:W-:Y:S02]  /*4520*/  UIMAD.WIDE.U32 UR26, UR14, UR48, URZ ;  /* 0x000000300e1a72a5 */ /* 0x000fe4000f8e00ff */
[----:B------:R-:W-:Y:S02]  /*4530*/  USEL UR4, UR39, UR47, !UP5 ;  /* 0x0000002f27047287 */ /* 0x000fe4000e800000 */
[----:B------:R-:W-:Y:S02]  /*4540*/  USEL UR7, UR46, UR52, !UP6 ;  /* 0x000000342e077287 */ /* 0x000fe4000f000000 */
[----:B-1----:R-:W-:Y:S02]  /*4550*/  UIMAD.WIDE.U32 UR8, UR4, UR22, URZ ;  /* 0x00000016040872a5 */ /* 0x002fe4000f8e00ff */
[----:B------:R-:W-:Y:S01]  /*4560*/  UIMAD.WIDE.U32 UR10, UR7, UR22, URZ ;  /* 0x00000016070a72a5 */ /* 0x000fe2000f8e00ff */
[----:B------:R-:W-:Y:S02]  /*4570*/  UMOV UR5, UR19 ;  /* 0x0000001300057c82 */ /* 0x000fe40008000000 */
[----:B------:R-:W-:Y:S03]  /*4580*/  USHF.R.U32.HI UR6, URZ, UR54, UR5 ;  /* 0x00000036ff067299 */ /* 0x000fe60008011605 */
[----:B------:R-:W-:Y:S01]  /*4590*/  UMOV UR5, UR27 ;  /* 0x0000001b00057c82 */ /* 0x000fe20008000000 */
[----:B------:R-:W-:Y:S02]  /*45a0*/  USEL UR6, UR13, UR6, !UP5 ;  /* 0x000000060d067287 */ /* 0x000fe4000e800000 */
[----:B------:R-:W-:Y:S03]  /*45b0*/  USHF.R.U32.HI UR12, URZ, UR49, UR5 ;  /* 0x00000031ff0c7299 */ /* 0x000fe60008011605 */
[----:B------:R-:W-:Y:S02]  /*45c0*/  UMOV UR5, UR9 ;  /* 0x0000000900057c82 */ /* 0x000fe40008000000 */
[----:B------:R-:W-:Y:S03]  /*45d0*/  @UP4 USHF.R.U32.HI UR4, URZ, UR23, UR5 ;  /* 0x00000017ff044299 */ /* 0x000fe60008011605 */
[----:B------:R-:W-:Y:S01]  /*45e0*/  UMOV UR5, UR11 ;  /* 0x0000000b00057c82 */ /* 0x000fe20008000000 */
[----:B------:R-:W-:Y:S02]  /*45f0*/  UIMAD UR4, UR45, UR4, URZ ;  /* 0x000000042d0472a4 */ /* 0x000fe4000f8e02ff */
[----:B------:R-:W-:Y:S02]  /*4600*/  @UP4 USHF.R.U32.HI UR7, URZ, UR23, UR5 ;  /* 0x00000017ff074299 */ /* 0x000fe40008011605 */
[----:B------:R-:W-:Y:S02]  /*4610*/  UIMAD.WIDE.U32 UR10, UR6, UR22, URZ ;  /* 0x00000016060a72a5 */ /* 0x000fe4000f8e00ff */
[----:B------:R-:W-:Y:S02]  /*4620*/  USEL UR5, UR14, UR12, !UP6 ;  /* 0x0000000c0e057287 */ /* 0x000fe4000f000000 */
[----:B------:R-:W-:Y:S02]  /*4630*/  UIMAD UR8, UR45, UR7, URZ ;  /* 0x000000072d0872a4 */ /* 0x000fe4000f8e02ff */
[----:B------:R-:W-:Y:S03]  /*4640*/  UISETP.GE.AND UP0, UPT, UR6, UR4, UPT ;  /* 0x000000040600728c */ /* 0x000fe6000bf06270 */
[----:B------:R-:W-:Y:S01]  /*4650*/  UMOV UR4, UR11 ;  /* 0x0000000b00047c82 */ /* 0x000fe20008000000 */
[----:B------:R-:W-:Y:S02]  /*4660*/  UISETP.GE.OR UP0, UPT, UR5, UR8, UP0 ;  /* 0x000000080500728c */ /* 0x000fe40008706670 */
[----:B------:R-:W-:Y:S02]  /*4670*/  USHF.R.U32.HI UR4, URZ, UR23, UR4 ;  /* 0x00000017ff047299 */ /* 0x000fe40008011604 */
[----:B------:R-:W-:Y:S02]  /*4680*/  UIMAD.WIDE.U32 UR8, UR5, UR22, URZ ;  /* 0x00000016050872a5 */ /* 0x000fe4000f8e00ff */
[----:B------:R-:W-:Y:S04]  /*4690*/  USEL UR10, UR6, UR4, !UP4 ;  /* 0x00000004060a7287 */ /* 0x000fe8000e000000 */
[----:B------:R-:W-:Y:S01]  /*46a0*/  UIADD3 UR11, UPT, UPT, -UR10, URZ, URZ ;  /* 0x000000ff0a0b7290 */ /* 0x000fe2000fffe1ff */
[----:B------:R-:W-:Y:S02]  /*46b0*/  @!UP0 UMOV UR4, UR9 ;  /* 0x0000000900048c82 */ /* 0x000fe40008000000 */
[----:B------:R-:W-:Y:S02]  /*46c0*/  @!UP0 USHF.R.U32.HI UR4, URZ, UR23, UR4 ;  /* 0x00000017ff048299 */ /* 0x000fe40008011604 */
[----:B------:R-:W-:Y:S02]  /*46d0*/  UIMAD UR8, UR45, UR11, UR6 ;  /* 0x0000000b2d0872a4 */ /* 0x000fe4000f8e0206 */
[----:B------:R-:W-:Y:S04]  /*46e0*/  @!UP0 USEL UR4, UR5, UR4, !UP4 ;  /* 0x0000000405048287 */ /* 0x000fe8000e000000 */
[----:B------:R-:W-:Y:S02]  /*46f0*/  @!UP0 UIMAD UR7, UR7, UR8, UR4 ;  /* 0x00000008070782a4 */ /* 0x000fe4000f8e0204 */
[----:B------:R-:W-:Y:S02]  /*4700*/  @!UP0 UIADD3 UR9, UPT, UPT, UR10, -UR4, URZ ;  /* 0x800000040a098290 */ /* 0x000fe4000fffe0ff */
[----:B------:R-:W-:Y:S02]  /*4710*/  UIADD3 UR8, UPT, UPT, -UR6, URZ, URZ ;  /* 0x000000ff06087290 */ /* 0x000fe4000fffe1ff */
[----:B------:R-:W-:Y:S02]  /*4720*/  UIADD3 UR4, UPT, UPT, -UR5, URZ, URZ ;  /* 0x000000ff05047290 */ /* 0x000fe4000fffe1ff */
[----:B------:R-:W-:Y:S03]  /*4730*/  @!UP0 UIMAD UR6, UR9, UR45, UR5 ;  /* 0x0000002d090682a4 */ /* 0x000fe6000f8e0205 */
[----:B------:R-:W-:Y:S01]  /*4740*/  @!UP0 UMOV UR5, UR7 ;  /* 0x0000000700058c82 */ /* 0x000fe20008000000 */
[----:B------:R-:W-:Y:S02]  /*4750*/  UIMAD UR7, UR15, UR4, UR14 ;  /* 0x000000040f0772a4 */ /* 0x000fe4000f8e020e */
[----:B------:R-:W-:Y:S02]  /*4760*/  UIMAD UR4, UR50, UR8, UR13 ;  /* 0x00000008320472a4 */ /* 0x000fe4000f8e020d */
[----:B------:R-:W-:Y:S02]  /*4770*/  UIMAD UR14, UR5, UR15, UR7 ;  /* 0x0000000f050e72a4 */ /* 0x000fe4000f8e0207 */
[----:B------:R-:W-:Y:S11]  /*4780*/  UIMAD UR13, UR6, UR50, UR4 ;  /* 0x00000032060d72a4 */ /* 0x000ff6000f8e0204 */
[----:B------:R-:W-:Y:S01]  /*4790*/  @!UPT UIADD3 URZ, UPT, UPT, URZ, URZ, URZ ;  /* 0x000000fffffff290 */ /* 0x000fe2000fffe0ff */
.L_x_76:
[----:B------:R-:W3:Y:S01]  /*47a0*/  @!UP3 LDCU.128 UR8, c[0x0][0xb10] ;  /* 0x00016200ff08b7ac */ /* 0x000ee20008000c00 */
[----:B------:R-:W-:Y:S01]  /*47b0*/  IMAD.MOV.U32 R10, RZ, RZ, 0x1 ;  /* 0x00000001ff0a7424 */ /* 0x000fe200078e00ff */
[C---:B------:R-:W-:Y:S02]  /*47c0*/  ISETP.NE.U32.AND P1, PT, R4.reuse, RZ, PT ;  /* 0x000000ff0400720c */ /* 0x040fe40003f25070 */
[----:B------:R-:W-:Y:S02]  /*47d0*/  ISETP.NE.U32.AND P0, PT, R4, RZ, PT ;  /* 0x000000ff0400720c */ /* 0x000fe40003f05070 */
[C---:B------:R-:W-:Y:S01]  /*47e0*/  ISETP.NE.AND.EX P1, PT, R5.reuse, RZ, PT, P1 ;  /* 0x000000ff0500720c */ /* 0x040fe20003f25310 */
[----:B------:R-:W4:Y:S01]  /*47f0*/  @!UP3 LDCU UR5, c[0x0][0xb0c] ;  /* 0x00016180ff05b7ac */ /* 0x000f220008000800 */
[----:B------:R-:W-:Y:S02]  /*4800*/  ISETP.NE.AND.EX P0, PT, R5, RZ, PT, P0 ;  /* 0x000000ff0500720c */ /* 0x000fe40003f05300 */
[----:B------:R-:W-:Y:S01]  /*4810*/  SHF.L.U32 R10, R10, 0x1f, RZ ;  /* 0x0000001f0a0a7819 */ /* 0x000fe200000006ff */
[----:B------:R-:W-:Y:S02]  /*4820*/  USHF.L.U32 UR43, UR16, 0x6, URZ ;  /* 0x00000006102b7899 */ /* 0x000fe400080006ff */
[----:B------:R-:W-:Y:S02]  /*4830*/  USHF.L.U32 UR42, UR20, 0x8, URZ ;  /* 0x00000008142a7899 */ /* 0x000fe400080006ff */
[----:B---3--:R-:W-:Y:S07]  /*4840*/  UIMAD.WIDE.U32 UR6, UR14, UR8, URZ ;  /* 0x000000080e0672a5 */ /* 0x008fee000f8e00ff */
[----:B------:R-:W-:Y:S01]  /*4850*/  @!UP3 UMOV UR4, UR7 ;  /* 0x000000070004bc82 */ /* 0x000fe20008000000 */
[----:B----4-:R-:W-:Y:S02]  /*4860*/  @!UP3 UISETP.NE.AND UP0, UPT, UR5, 0x1, UPT ;  /* 0x000000010500b88c */ /* 0x010fe4000bf05270 */
[----:B------:R-:W-:Y:S02]  /*4870*/  @!UP3 USHF.R.U32.HI UR4, URZ, UR9, UR4 ;  /* 0x00000009ff04b299 */ /* 0x000fe40008011604 */
[----:B------:R-:W-:Y:S02]  /*4880*/  UIMAD.WIDE.U32 UR6, UR13, UR11, URZ ;  /* 0x0000000b0d0672a5 */ /* 0x000fe4000f8e00ff */
[----:B------:R-:W-:Y:S02]  /*4890*/  @!UP3 USEL UR8, UR14, UR4, !UP0 ;  /* 0x000000040e08b287 */ /* 0x000fe4000c000000 */
[----:B------:R-:W-:Y:S03]  /*48a0*/  @!UP3 UISETP.NE.AND UP0, UPT, UR10, 0x1, UPT ;  /* 0x000000010a00b88c */ /* 0x000fe6000bf05270 */
[----:B------:R-:W-:Y:S02]  /*48b0*/  @!UP3 UMOV UR6, UR7 ;  /* 0x000000070006bc82 */ /* 0x000fe40008000000 */
[----:B------:R-:W3:Y:S02]  /*48c0*/  @!UP3 LDCU UR4, c[0x0][0xb20] ;  /* 0x00016400ff04b7ac */ /* 0x000ee40008000800 */
[----:B---3--:R-:W-:Y:S04]  /*48d0*/  @!UP3 USHF.R.U32.HI UR6, URZ, UR4, UR6 ;  /* 0x00000004ff06b299 */ /* 0x008fe80008011606 */
[----:B------:R-:W-:Y:S04]  /*48e0*/  @!UP3 USEL UR6, UR13, UR6, !UP0 ;  /* 0x000000060d06b287 */ /* 0x000fe8000c000000 */
[----:B------:R-:W-:Y:S02]  /*48f0*/  @!UP3 UIADD3 UR4, UPT, UPT, -UR8, UR6, URZ ;  /* 0x000000060804b290 */ /* 0x000fe4000fffe1ff */
[----:B------:R-:W-:Y:S02]  /*4900*/  @!UP3 UIADD3 UR6, UPT, UPT, UR8, -UR6, URZ ;  /* 0x800000060806b290 */ /* 0x000fe4000fffe0ff */
[----:B------:R-:W-:Y:S02]  /*4910*/  @!UP3 UIMAD UR14, UR4, UR5, UR14 ;  /* 0x00000005040eb2a4 */ /* 0x000fe4000f8e020e */
[----:B------:R-:W-:Y:S01]  /*4920*/  @!UP3 UIMAD UR13, UR6, UR10, UR13 ;  /* 0x0000000a060db2a4 */ /* 0x000fe2000f8e020d */
[----:B------:R-:W-:Y:S11]  /*4930*/  BRA.U UP1, `(.L_x_77) ;  /* 0x0000000101107547 */ /* 0x000ff6000b800000 */
[----:B--2---:R-:W-:Y:S04]  /*4940*/  MOV R0, UR53 ;  /* 0x0000003500007c02 */ /* 0x004fe80008000f00 */
[----:B------:R-:W-:Y:S04]  /*4950*/  SHF.L.U32 R9, R0, 0x1f, RZ ;  /* 0x0000001f00097819 */ /* 0x000fe800000006ff */
[----:B------:R-:W2:Y:S02]  /*4960*/  SYNCS.PHASECHK.TRANS64.TRYWAIT P2, [UR21+0x88], R9 ;  /* 0x00008809ff0075a7 */ /* 0x000ea40008041115 */
[----:B--2---:R-:W-:Y:S05]  /*4970*/  @!P2 BRA `(.L_x_78) ;  /* 0x00000074009ca947 */ /* 0x004fea0003800000 */
.L_x_77:
[----:B------:R-:W-:Y:S05]  /*4980*/  @!P1 BRA `(.L_x_79) ;  /* 0x0000000000309947 */ /* 0x000fea0003800000 */
[----:B------:R-:W-:Y:S01]  /*4990*/  ISETP.NE.U32.AND P1, PT, R2, RZ, PT ;  /* 0x000000ff0200720c */ /* 0x000fe20003f25070 */
[----:B------:R-:W3:Y:S01]  /*49a0*/  LDCU.64 UR4, c[0x0][0x358] ;  /* 0x00006b00ff0477ac */ /* 0x000ee20008000a00 */
[----:B------:R-:W-:Y:S02]  /*49b0*/  IMAD.MOV.U32 R63, RZ, RZ, 0x1 ;  /* 0x00000001ff3f7424 */ /* 0x000fe400078e00ff */
[----:B------:R-:W-:Y:S11]  /*49c0*/  ISETP.NE.AND.EX P1, PT, R3, RZ, PT, P1 ;  /* 0x000000ff0300720c */ /* 0x000ff60003f25310 */
[----:B------:R-:W-:Y:S02]  /*49d0*/  @!UPT UIADD3 URZ, UPT, UPT, URZ, URZ, URZ ;  /* 0x000000fffffff290 */ /* 0x000fe4000fffe0ff */
[----:B--2---:R-:W2:Y:S01]  /*49e0*/  @P1 LDC.64 R8, c[0x0][0x888] ;  /* 0x00022200ff081b82 */ /* 0x004ea20000000a00 */
[----:B------:R-:W-:Y:S04]  /*49f0*/  @P1 IMAD R0, R4, UR36, RZ ;  /* 0x0000002404001c24 */ /* 0x000fe8000f8e02ff */
[----:B--2---:R-:W-:Y:S04]  /*4a00*/  @P1 IMAD.WIDE R8, R0, 0x4, R8 ;  /* 0x0000000400081825 */ /* 0x004fe800078e0208 */
[----:B------:R-:W-:Y:S01]  /*4a10*/  HFMA2 R0, -RZ, RZ, 0, 5.9604644775390625e-08 ;  /* 0x00000001ff007431 */ /* 0x000fe200000001ff */
[----:B---3-5:R3:W5:Y:S04]  /*4a20*/  @P1 LDG.E R27, desc[UR4][R8.64] ;  /* 0x00000004081b1981 */ /* 0x028768000c1e1900 */
[----:B------:R-:W-:Y:S01]  /*4a30*/  @!P1 PRMT R63, R0, 0x7610, R63 ;  /* 0x00007610003f9816 */ /* 0x000fe2000000003f */
[----:B---3--:R-:W4:Y:S06]  /*4a40*/  @!P1 LDC R27, c[0x0][0x880] ;  /* 0x00022000ff1b9b82 */ /* 0x008f2c0000000800 */
.L_x_79:
[----:B----45:R-:W-:Y:S01]  /*4a50*/  @!P0 FSETP.EQ.AND P1, PT, R27, RZ, PT ;  /* 0x000000ff1b00820b */ /* 0x030fe20003f22000 */
[----:B------:R-:W-:Y:S01]  /*4a60*/  @!UPT UIADD3 URZ, UPT, UPT, URZ, URZ, URZ ;  /* 0x000000fffffff290 */ /* 0x000fe2000fffe0ff */
[----:B------:R-:W-:Y:S11]  /*4a70*/  @!P0 BRA `(.L_x_80) ;  /* 0x0000000000188947 */ /* 0x000ff60003800000 */
[----:B------:R-:W-:Y:S02]  /*4a80*/  LOP3.LUT P0, RZ, R63, 0xff, RZ, 0xc0, !PT ;  /* 0x000000ff3fff7812 */ /* 0x000fe4000780c0ff */
[----:B------:R-:W-:Y:S04]  /*4a90*/  ISETP.NE.U32.AND P1, PT, R2, RZ, PT ;  /* 0x000000ff0200720c */ /* 0x000fe80003f25070 */
[----:B------:R-:W-:Y:S04]  /*4aa0*/  ISETP.NE.AND.EX P1, PT, R3, RZ, PT, P1 ;  /* 0x000000ff0300720c */ /* 0x000fe80003f25310 */
[----:B------:R-:W-:Y:S03]  /*4ab0*/  PLOP3.LUT P1, PT, P1, PT, PT, 0x8, 0x80 ;  /* 0x000000000080781c */ /* 0x000fe60000f2e170 */
[----:B------:R-:W-:Y:S11]  /*4ac0*/  @P0 FSETP.EQ.AND P1, PT, R27, RZ, PT ;  /* 0x000000ff1b00020b */ /* 0x000ff60003f22000 */
[----:B------:R-:W-:Y:S02]  /*4ad0*/  @!UPT UIADD3 URZ, UPT, UPT, URZ, URZ, URZ ;  /* 0x000000fffffff290 */ /* 0x000fe4000fffe0ff */
.L_x_80:
[----:B------:R-:W3:Y:S01]  /*4ae0*/  SYNCS.PHASECHK.TRANS64.TRYWAIT P2, [UR21+0x60], R10 ;  /* 0x0000600aff0075a7 */ /* 0x000ee20008041115 */
[----:B------:R-:W-:Y:S04]  /*4af0*/  ELECT P0, URZ, PT ;  /* 0x0000000000ff782f */ /* 0x000fe80003800000 */
[----:B------:R-:W-:Y:S11]  /*4b00*/  PLOP3.LUT P1, PT, P1, P0, PT, 0xf2, 0x2f ;  /* 0x00000000002f781c */ /* 0x000ff60000f21e72 */
[----:B------:R-:W-:Y:S02]  /*4b10*/  @!UPT UIADD3 URZ, UPT, UPT, URZ, URZ, URZ ;  /* 0x000000fffffff290 */ /* 0x000fe4000fffe0ff */
[----:B------:R-:W-:Y:S05]  /*4b20*/  @!P1 IADD3 R6, P0, PT, R16, 0x580, RZ ;  /* 0x0000058010069810 */ /* 0x000fea0007f1e0ff */
[----:B--2---:R-:W-:Y:S01]  /*4b30*/  @!P1 IMAD.X R0, RZ, RZ, R17, P0 ;  /* 0x000000ffff009224 */ /* 0x004fe200000e0611 */
[----:B---3--:R-:W-:Y:S07]  /*4b40*/  @!P2 BRA `(.L_x_81) ;  /* 0x000000740040a947 */ /* 0x008fee0003800000 */
.L_x_204:
[----:B------:R-:W-:Y:S01]  /*4b50*/  @!P1 R2UR UR5, R6 ;  /* 0x00000000060592ca */ /* 0x000fe200000e0000 */
[----:B------:R-:W-:Y:S01]  /*4b60*/  VOTEU.ALL UP0, P1 ;  /* 0x0000000000ff7886 */ /* 0x000fe20000800000 */
[----:B------:R-:W-:Y:S01]  /*4b70*/  @!P1 R2UR UR4, R0 ;  /* 0x00000000000492ca */ /* 0x000fe200000e0000 */
[----:B------:R-:W-:Y:S01]  /*4b80*/  @!P1 IMAD.MOV.U32 R0, RZ, RZ, 0x2000 ;  /* 0x00002000ff009424 */ /* 0x000fe200078e00ff */
[----:B------:R-:W-:Y:S01]  /*4b90*/  UMOV UR6, 0x0 ;  /* 0x0000000000067882 */ /* 0x000fe20000000000 */
[----:B------:R-:W-:Y:S01]  /*4ba0*/  UMOV UR7, 0x10000000 ;  /* 0x1000000000077882 */ /* 0x000fe20000000000 */
[----:B------:R-:W-:Y:S01]  /*4bb0*/  @!UP0 UIADD3 UR40, UPT, UPT, UR21, 0x400, URZ ;  /* 0x0000040015288890 */ /* 0x000fe2000fffe0ff */
[----:B------:R-:W-:Y:S01]  /*4bc0*/  @!P1 IADD3 R6, P0, PT, R16, 0x580, RZ ;  /* 0x0000058010069810 */ /* 0x000fe20007f1e0ff */
[----:B------:R-:W-:Y:S01]  /*4bd0*/  VOTEU.ALL UP0, P1 ;  /* 0x0000000000ff7886 */ /* 0x000fe20000800000 */
[----:B------:R-:W-:Y:S04]  /*4be0*/  UMOV UR44, UR36 ;  /* 0x00000024002c7c82 */ /* 0x000fe80008000000 */
[----:B------:R-:W-:Y:S02]  /*4bf0*/  IMAD.U32 R8, RZ, RZ, UR5 ;  /* 0x00000005ff087e24 */ /* 0x000fe4000f8e00ff */
[----:B--2---:R-:W-:Y:S03]  /*4c00*/  IMAD.U32 R9, RZ, RZ, UR4 ;  /* 0x00000004ff097e24 */ /* 0x004fe6000f8e00ff */
[----:B------:R-:W-:Y:S02]  /*4c10*/  @!P1 R2UR UR4, R8 ;  /* 0x00000000080492ca */ /* 0x000fe400000e0000 */
[----:B------:R-:W-:Y:S11]  /*4c20*/  @!P1 R2UR UR5, R9 ;  /* 0x00000000090592ca */ /* 0x000ff600000e0000 */
[----:B------:R-:W-:Y:S02]  /*4c30*/  @!UPT UIADD3 URZ, UPT, UPT, URZ, URZ, URZ ;  /* 0x000000fffffff290 */ /* 0x000fe4000fffe0ff */
[----:B------:R2:W-:Y:S01]  /*4c40*/  @!UP0 UTMALDG.3D [UR40], [UR4], desc[UR6] ;  /* 0x00000628040085b4 */ /* 0x0005e20008011000 */
[----:B------:R3:W-:Y:S01]  /*4c50*/  @!P1 SYNCS.ARRIVE.TRANS64.RED.A0TR RZ, [UR21+0x40], R0 ;  /* 0x00004000ffff99a7 */ /* 0x0007e20008300415 */
[----:B------:R-:W-:Y:S01]  /*4c60*/  SYNCS.ARRIVE.TRANS64.RED.A1T0 RZ, [UR37], RZ ;  /* 0x000000ffffff79a7 */ /* 0x000fe20008100425 */
[----:B---3--:R-:W-:Y:S01]  /*4c70*/  @!P1 IMAD.X R0, RZ, RZ, R17, P0 ;  /* 0x000000ffff009224 */ /* 0x008fe200000e0611 */
[----:B------:R-:W3:Y:S02]  /*4c80*/  SYNCS.PHASECHK.TRANS64.TRYWAIT P2, [UR21+0x68], R10 ;  /* 0x0000680aff0075a7 */ /* 0x000ee40008041115 */
[----:B--23--:R-:W-:Y:S05]  /*4c90*/  @!P2 BRA `(.L_x_82) ;  /* 0x000000740004a947 */ /* 0x00cfea0003800000 */
.L_x_206:
        /* <DEDUP_REMOVED lines=8> */
[----:B------:R-:W-:Y:S01]  /*4d20*/  @!UP0 UIADD3 UR32, UPT, UPT, UR21, 0x2400, URZ ;  /* 0x0000240015208890 */ /* 0x000fe2000fffe0ff */
[----:B------:R-:W-:Y:S01]  /*4d30*/  VOTEU.ALL UP0, P1 ;  /* 0x0000000000ff7886 */ /* 0x000fe20000800000 */
[----:B------:R-:W-:Y:S03]  /*4d40*/  UMOV UR35, UR43 ;  /* 0x0000002b00237c82 */ /* 0x000fe60008000000 */
        /* <DEDUP_REMOVED lines=11> */
.L_x_208:
        /* <DEDUP_REMOVED lines=10> */
[----:B------:R-:W-:Y:S01]  /*4ea0*/  UMOV UR27, UR43 ;  /* 0x0000002b001b7c82 */ /* 0x000fe20008000000 */
[----:B------:R-:W-:Y:S02]  /*4eb0*/  UMOV UR28, UR36 ;  /* 0x00000024001c7c82 */ /* 0x000fe40008000000 */
        /* <DEDUP_REMOVED lines=11> */
.L_x_210:
[----:B------:R-:W-:Y:S01]  /*4f70*/  @!P1 R2UR UR5, R6 ;  /* 0x00000000060592ca */ /* 0x000fe200000e0000 */
[----:B------:R-:W-:Y:S01]  /*4f80*/  VOTEU.ALL UP0, P1 ;  /* 0x0000000000ff7886 */ /* 0x000fe20000800000 */
[----:B------:R-:W-:Y:S01]  /*4f90*/  @!P1 R2UR UR4, R0 ;  /* 0x00000000000492ca */ /* 0x000fe200000e0000 */
[----:B------:R-:W-:Y:S01]  /*4fa0*/  @!P1 IMAD.MOV.U32 R0, RZ, RZ, 0x2000 ;  /* 0x00002000ff009424 */ /* 0x000fe200078e00ff */
[----:B------:R-:W-:Y:S01]  /*4fb0*/  UMOV UR6, 0x0 ;  /* 0x0000000000067882 */ /* 0x000fe20000000000 */
[----:B------:R-:W-:Y:S01]  /*4fc0*/  UMOV UR7, 0x10000000 ;  /* 0x1000000000077882 */ /* 0x000fe20000000000 */
[----:B------:R-:W-:Y:S01]  /*4fd0*/  @!UP0 UIADD3 UR18, UPT, UPT, UR42, 0x60, URZ ;  /* 0x000000602a128890 */ /* 0x000fe2000fffe0ff */
[----:B--2---:R-:W-:Y:S01]  /*4fe0*/  SHF.L.U32 R9, RZ, 0x1f, RZ ;  /* 0x0000001fff097819 */ /* 0x004fe200000006ff */
[----:B------:R-:W-:Y:S01]  /*4ff0*/  @!UP0 UIADD3 UR16, UPT, UPT, UR21, 0x6400, URZ ;  /* 0x0000640015108890 */ /* 0x000fe2000fffe0ff */
[----:B------:R-:W-:Y:S01]  /*5000*/  @!P1 IADD3 R8, P0, PT, R16, 0x580, RZ ;  /* 0x0000058010089810 */ /* 0x000fe20007f1e0ff */
[----:B------:R-:W-:Y:S01]  /*5010*/  VOTEU.ALL UP0, P1 ;  /* 0x0000000000ff7886 */ /* 0x000fe20000800000 */
[----:B------:R-:W-:Y:S01]  /*5020*/  UMOV UR19, UR43 ;  /* 0x0000002b00137c82 */ /* 0x000fe20008000000 */
[----:B------:R-:W-:Y:S01]  /*5030*/  UMOV UR20, UR36 ;  /* 0x0000002400147c82 */ /* 0x000fe20008000000 */
[----:B------:R-:W-:Y:S02]  /*5040*/  IMAD.U32 R18, RZ, RZ, UR5 ;  /* 0x00000005ff127e24 */ /* 0x000fe4000f8e00ff */
[----:B------:R-:W-:Y:S02]  /*5050*/  IMAD.U32 R19, RZ, RZ, UR4 ;  /* 0x00000004ff137e24 */ /* 0x000fe4000f8e00ff */
[----:B------:R-:W-:Y:S01]  /*5060*/  @!P1 IMAD.X R6, RZ, RZ, R17, P0 ;  /* 0x000000ffff069224 */ /* 0x000fe200000e0611 */
[----:B------:R-:W-:Y:S02]  /*5070*/  @!P1 R2UR UR4, R18 ;  /* 0x00000000120492ca */ /* 0x000fe400000e0000 */
[----:B------:R-:W-:Y:S11]  /*5080*/  @!P1 R2UR UR5, R19 ;  /* 0x00000000130592ca */ /* 0x000ff600000e0000 */
[----:B------:R-:W-:Y:S02]  /*5090*/  @!UPT UIADD3 URZ, UPT, UPT, URZ, URZ, URZ ;  /* 0x000000fffffff290 */ /* 0x000fe4000fffe0ff */
[----:B------:R2:W-:Y:S01]  /*50a0*/  @!UP0 UTMALDG.3D [UR16], [UR4], desc[UR6] ;  /* 0x00000610040085b4 */ /* 0x0005e20008011000 */
[----:B------:R2:W-:Y:S01]  /*50b0*/  @!P1 SYNCS.ARRIVE.TRANS64.RED.A0TR RZ, [UR21+0x58], R0 ;  /* 0x00005800ffff99a7 */ /* 0x0005e20008300415 */
[----:B------:R-:W-:Y:S01]  /*50c0*/  SYNCS.ARRIVE.TRANS64.RED.A1T0 RZ, [UR29], RZ ;  /* 0x000000ffffff79a7 */ /* 0x000fe2000810041d */
[----:B------:R-:W3:Y:S02]  /*50d0*/  SYNCS.PHASECHK.TRANS64.TRYWAIT P2, [UR21+0x60], R9 ;  /* 0x00006009ff0075a7 */ /* 0x000ee40008041115 */
[----:B--23--:R-:W-:Y:S05]  /*50e0*/  @!P2 BRA `(.L_x_85) ;  /* 0x000000700038a947 */ /* 0x00cfea0003800000 */
.L_x_212:
[----:B------:R-:W-:Y:S01]  /*50f0*/  @!P1 R2UR UR5, R8 ;  /* 0x00000000080592ca */ /* 0x000fe200000e0000 */
[----:B------:R-:W-:Y:S01]  /*5100*/  VOTEU.ALL UP0, P1 ;  /* 0x0000000000ff7886 */ /* 0x000fe20000800000 */
[----:B------:R-:W-:Y:S01]  /*5110*/  @!P1 R2UR UR4, R6 ;  /* 0x00000000060492ca */ /* 0x000fe200000e0000 */
[----:B--2---:R-:W-:Y:S01]  /*5120*/  @!P1 IMAD.MOV.U32 R0, RZ, RZ, 0x2000 ;  /* 0x00002000ff009424 */ /* 0x004fe200078e00ff */
        /* <DEDUP_REMOVED lines=8> */
[----:B------:R-:W-:Y:S01]  /*51b0*/  IMAD.U32 R18, RZ, RZ, UR5 ;  /* 0x00000005ff127e24 */ /* 0x000fe2000f8e00ff */
[----:B------:R-:W-:Y:S01]  /*51c0*/  UMOV UR12, UR36 ;  /* 0x00000024000c7c82 */ /* 0x000fe20008000000 */
        /* <DEDUP_REMOVED lines=10> */
.L_x_214:
        /* <DEDUP_REMOVED lines=24> */
.L_x_216:
[----:B------:R-:W-:Y:S01]  /*53f0*/  @!P1 R2UR UR5, R8 ;  /* 0x00000000080592ca */ /* 0x000fe200000e0000 */
[----:B------:R-:W-:Y:S01]  /*5400*/  VOTEU.ALL UP0, P1 ;  /* 0x0000000000ff7886 */ /* 0x000fe20000800000 */
[----:B------:R-:W-:Y:S01]  /*5410*/  @!P1 R2UR UR4, R6 ;  /* 0x00000000060492ca */ /* 0x000fe200000e0000 */
[----:B--2---:R-:W-:Y:S01]  /*5420*/  @!P1 IMAD.MOV.U32 R0, RZ, RZ, 0x2000 ;  /* 0x00002000ff009424 */ /* 0x004fe200078e00ff */
[----:B------:R-:W-:Y:S01]  /*5430*/  UMOV UR6, 0x0 ;  /* 0x0000000000067882 */ /* 0x000fe20000000000 */
[----:B------:R-:W-:Y:S01]  /*5440*/  UMOV UR7, 0x10000000 ;  /* 0x1000000000077882 */ /* 0x000fe20000000000 */
[----:B------:R-:W-:Y:S01]  /*5450*/  @!UP0 UIADD3 UR10, UPT, UPT, UR42, 0xc0, URZ ;  /* 0x000000c02a0a8890 */ /* 0x000fe2000fffe0ff */
[----:B------:R-:W-:Y:S01]  /*5460*/  VIADD R14, R14, 0x1 ;  /* 0x000000010e0e7836 */ /* 0x000fe20000000000 */
[----:B------:R-:W-:Y:S01]  /*5470*/  @!UP0 UIADD3 UR8, UPT, UPT, UR21, 0x4400, URZ ;  /* 0x0000440015088890 */ /* 0x000fe2000fffe0ff */
[----:B------:R-:W-:Y:S01]  /*5480*/  VOTEU.ALL UP0, P1 ;  /* 0x0000000000ff7886 */ /* 0x000fe20000800000 */
[----:B------:R-:W-:Y:S01]  /*5490*/  UMOV UR9, UR25 ;  /* 0x0000001900097c82 */ /* 0x000fe20008000000 */
[----:B------:R-:W-:Y:S02]  /*54a0*/  UMOV UR11, UR43 ;  /* 0x0000002b000b7c82 */ /* 0x000fe40008000000 */
[----:B------:R-:W-:Y:S01]  /*54b0*/  IMAD.U32 R18, RZ, RZ, UR5 ;  /* 0x00000005ff127e24 */ /* 0x000fe2000f8e00ff */
[----:B------:R-:W-:Y:S01]  /*54c0*/  UMOV UR12, UR36 ;  /* 0x00000024000c7c82 */ /* 0x000fe20008000000 */
[----:B------:R-:W-:Y:S03]  /*54d0*/  IMAD.U32 R19, RZ, RZ, UR4 ;  /* 0x00000004ff137e24 */ /* 0x000fe6000f8e00ff */
        /* <DEDUP_REMOVED lines=8> */
.L_x_218:
[----:B------:R-:W-:Y:S01]  /*5560*/  @!P1 IADD3 R6, P0, PT, R16, 0x580, RZ ;  /* 0x0000058010069810 */ /* 0x000fe20007f1e0ff */
[----:B------:R-:W-:Y:S01]  /*5570*/  VOTEU.ALL UP0, P1 ;  /* 0x0000000000ff7886 */ /* 0x000fe20000800000 */
[----:B------:R-:W-:Y:S01]  /*5580*/  UMOV UR6, 0x0 ;  /* 0x0000000000067882 */ /* 0x000fe20000000000 */
[----:B------:R-:W-:Y:S01]  /*5590*/  UMOV UR7, 0x10000000 ;  /* 0x1000000000077882 */ /* 0x000fe20000000000 */
[----:B------:R-:W-:Y:S01]  /*55a0*/  @!P1 R2UR UR5, R6 ;  /* 0x00000000060592ca */ /* 0x000fe200000e0000 */
[----:B--2---:R-:W-:Y:S01]  /*55b0*/  @!P1 IMAD.X R0, RZ, RZ, R17, P0 ;  /* 0x000000ffff009224 */ /* 0x004fe200000e0611 */
[----:B------:R-:W-:Y:S01]  /*55c0*/  @!UP0 UIADD3 UR10, UPT, UPT, UR42, 0xe0, URZ ;  /* 0x000000e02a0a8890 */ /* 0x000fe2000fffe0ff */
[----:B------:R-:W-:Y:S01]  /*55d0*/  R2UR UR18, R65 ;  /* 0x00000000411272ca */ /* 0x000fe200000e0000 */
[----:B------:R-:W-:Y:S01]  /*55e0*/  @!UP0 UIADD3 UR8, UPT, UPT, UR21, 0x6400, URZ ;  /* 0x0000640015088890 */ /* 0x000fe2000fffe0ff */
[----:B------:R-:W-:Y:S01]  /*55f0*/  R2UR UR16, R66 ;  /* 0x00000000421072ca */ /* 0x000fe200000e0000 */
[----:B------:R-:W-:Y:S01]  /*5600*/  VOTEU.ALL UP0, P1 ;  /* 0x0000000000ff7886 */ /* 0x000fe20000800000 */
[----:B------:R-:W-:Y:S01]  /*5610*/  @!P1 R2UR UR4, R0 ;  /* 0x00000000000492ca */ /* 0x000fe200000e0000 */
[----:B------:R-:W-:Y:S01]  /*5620*/  UMOV UR9, UR17 ;  /* 0x0000001100097c82 */ /* 0x000fe20008000000 */
[----:B------:R-:W-:Y:S01]  /*5630*/  UMOV UR11, UR43 ;  /* 0x0000002b000b7c82 */ /* 0x000fe20008000000 */
[----:B------:R-:W-:Y:S01]  /*5640*/  UMOV UR12, UR36 ;  /* 0x00000024000c7c82 */ /* 0x000fe20008000000 */
[C---:B------:R-:W-:Y:S01]  /*5650*/  ISETP.NE.AND P0, PT, R14.reuse, 0x2, PT ;  /* 0x000000020e00780c */ /* 0x040fe20003f05270 */
[----:B------:R-:W-:Y:S01]  /*5660*/  UPLOP3.LUT UP1, UPT, UPT, UPT, UPT, 0x80, 0x8 ;  /* 0x000000000008789c */ /* 0x000fe20003f2f070 */
[----:B------:R-:W-:Y:S01]  /*5670*/  IMAD.U32 R8, RZ, RZ, UR5 ;  /* 0x00000005ff087e24 */ /* 0x000fe2000f8e00ff */
[----:B------:R-:W-:Y:S01]  /*5680*/  UMOV UR36, UR38 ;  /* 0x0000002600247c82 */ /* 0x000fe20008000000 */
[----:B------:R-:W-:Y:S01]  /*5690*/  SEL R0, RZ, 0x1, P0 ;  /* 0x00000001ff007807 */ /* 0x000fe20000000000 */
[----:B------:R-:W-:Y:S01]  /*56a0*/  UIADD3 UR20, UPT, UPT, UR13, UR18, URZ ;  /* 0x000000120d147290 */ /* 0x000fe2000fffe0ff */
[----:B------:R-:W-:Y:S01]  /*56b0*/  SEL R14, R14, RZ, P0 ;  /* 0x000000ff0e0e7207 */ /* 0x000fe20000000000 */
[----:B------:R-:W-:Y:S01]  /*56c0*/  UIADD3 UR16, UPT, UPT, UR14, UR16, URZ ;  /* 0x000000100e107290 */ /* 0x000fe2000fffe0ff */
[----:B------:R-:W-:Y:S01]  /*56d0*/  LOP3.LUT R13, R13, R0, RZ, 0x3c, !PT ;  /* 0x000000000d0d7212 */ /* 0x000fe200078e3cff */
[----:B------:R-:W-:Y:S01]  /*56e0*/  IMAD.U32 R9, RZ, RZ, UR4 ;  /* 0x00000004ff097e24 */ /* 0x000fe2000f8e00ff */
[----:B------:R-:W-:Y:S04]  /*56f0*/  @!P1 R2UR UR4, R8 ;  /* 0x00000000080492ca */ /* 0x000fe800000e0000 */
[----:B------:R-:W-:Y:S11]  /*5700*/  @!P1 R2UR UR5, R9 ;  /* 0x00000000090592ca */ /* 0x000ff600000e0000 */
[----:B------:R-:W-:Y:S02]  /*5710*/  @!UPT UIADD3 URZ, UPT, UPT, URZ, URZ, URZ ;  /* 0x000000fffffff290 */ /* 0x000fe4000fffe0ff */
[----:B------:R2:W-:Y:S01]  /*5720*/  @!UP0 UTMALDG.3D [UR8], [UR4], desc[UR6] ;  /* 0x00000608040085b4 */ /* 0x0005e20008011000 */
[----:B------:R2:W-:Y:S01]  /*5730*/  @!P1 SYNCS.ARRIVE.TRANS64.RED.A0TR RZ, [UR21+0x58], R7 ;  /* 0x00005807ffff99a7 */ /* 0x0005e20008300415 */
[----:B------:R-:W-:Y:S01]  /*5740*/  SYNCS.ARRIVE.TRANS64.RED.A1T0 RZ, [UR29], RZ ;  /* 0x000000ffffff79a7 */ /* 0x000fe2000810041d */
[----:B------:R-:W-:Y:S05]  /*5750*/  BRA.U UP2, `(.L_x_89) ;  /* 0xffffffe902f07547 */ /* 0x000fea000b83ffff */
[----:B------:R-:W3:Y:S02]  /*5760*/  SYNCS.PHASECHK.TRANS64.TRYWAIT P0, [UR21+0x60], R10 ;  /* 0x0000600aff0075a7 */ /* 0x000ee40008001115 */
[----:B---3--:R-:W-:Y:S05]  /*5770*/  @!P0 BRA `(.L_x_90) ;  /* 0x0000006800f48947 */ /* 0x008fea0003800000 */
.L_x_220:
[----:B------:R-:W4:Y:S02]  /*5780*/  SYNCS.PHASECHK.TRANS64.TRYWAIT P0, [UR21+0x68], R10 ;  /* 0x0000680aff0075a7 */ /* 0x000f240008001115 */
[----:B----4-:R-:W-:Y:S05]  /*5790*/  @!P0 BRA `(.L_x_91) ;  /* 0x0000006c00048947 */ /* 0x010fea0003800000 */
.L_x_222:
[----:B------:R-:W4:Y:S01]  /*57a0*/  SYNCS.PHASECHK.TRANS64.TRYWAIT P0, [UR21+0x70], R10 ;  /* 0x0000700aff0075a7 */ /* 0x000f220008001115 */
[----:B------:R-:W-:Y:S01]  /*57b0*/  HFMA2 R0, -RZ, RZ, 0, 5.9604644775390625e-08 ;  /* 0x00000001ff007431 */ /* 0x000fe200000001ff */
[----:B----4-:R-:W-:Y:S06]  /*57c0*/  @!P0 BRA `(.L_x_92) ;  /* 0x0000006c00108947 */ /* 0x010fec0003800000 */
.L_x_224:
[----:B------:R-:W-:Y:S02]  /*57d0*/  MOV R2, UR21 ;  /* 0x0000001500027c02 */ /* 0x000fe40008000f00 */
[----:B---3--:R-:W-:-:S07]  /*57e0*/  SHF.L.U32 R3, R0, 0x1f, RZ ;  /* 0x0000001f00037819 */ /* 0x008fce00000006ff */
.L_x_93:
[----:B---3--:R3:W4:Y:S02]  /*57f0*/  SYNCS.PHASECHK.TRANS64.TRYWAIT P0, [R2+URZ+0x78], R3 ;  /* 0x00007803020075a7 */ /* 0x00872400080011ff */
[----:B----4-:R-:W-:Y:S05]  /*5800*/  @!P0 NANOSLEEP.SYNCS 0x989680 ;  /* 0x009896800000895d */ /* 0x010fea0003900000 */
[----:B------:R-:W4:Y:S02]  /*5810*/  @!P0 SYNCS.PHASECHK.TRANS64 P0, [R2+URZ+0x78], R3 ;  /* 0x00007803020085a7 */ /* 0x000f2400080010ff */
[----:B-12-4-:R-:W-:Y:S05]  /*5820*/  @P0 EXIT ;  /* 0x000000000000094d */ /* 0x016fea0003800000 */
[----:B------:R-:W-:Y:S05]  /*5830*/  BRA `(.L_x_93) ;  /* 0xfffffffc00ec7947 */ /* 0x000fea000383ffff */
.L_x_74:
[----:B------:R-:W-:-:S06]  /*5840*/  UISETP.GE.AND UP0, UPT, UR17, 0x4, UPT ;  /* 0x000000041100788c */ /* 0x000fcc000bf06270 */
[----:B------:R-:W-:-:S13]  /*5850*/  PLOP3.LUT P0, PT, PT, PT, UP0, 0x80, 0x8 ;  /* 0x000000000008781c */ /* 0x000fda0003f0f008 */
[----:B-1----:R-:W-:Y:S05]  /*5860*/  @!P0 EXIT ;  /* 0x000000000000894d */ /* 0x002fea0003800000 */
[----:B------:R-:W1:Y:S08]  /*5870*/  S2UR UR4, SR_CgaCtaId ;  /* 0x00000000000479c3 */ /* 0x000e700000008800 */
[----:B------:R-:W-:Y:S01]  /*5880*/  BAR.SYNC.DEFER_BLOCKING 0x6, 0xa0 ;  /* 0x0182800000007b1d */ /* 0x000fe20000010000 */
[C---:B------:R-:W-:Y:S01]  /*5890*/  IMAD.SHL.U32 R5, R75.reuse, 0x20, RZ ;  /* 0x000000204b057824 */ /* 0x040fe200078e00ff */
[C---:B------:R-:W-:Y:S01]  /*58a0*/  R2P PR, R75.reuse, 0x6 ;  /* 0x000000064b007804 */ /* 0x040fe20000000000 */
[C---:B------:R-:W-:Y:S01]  /*58b0*/  IMAD.SHL.U32 R2, R75.reuse, 0x4, RZ ;  /* 0x000000044b027824 */ /* 0x040fe200078e00ff */
[----:B------:R-:W-:Y:S01]  /*58c0*/  CS2R R70, SRZ ;  /* 0x0000000000467805 */ /* 0x000fe2000001ff00 */
[----:B------:R-:W-:Y:S01]  /*58d0*/  IMAD.U32 R23, R75, 0x10000, RZ ;  /* 0x000100004b177824 */ /* 0x000fe200078e00ff */
[----:B------:R-:W-:-:S02]  /*58e0*/  UMOV UR43, 0x400 ;  /* 0x00000400002b7882 */ /* 0x000fc40000000000 */
[----:B------:R-:W2:Y:S01]  /*58f0*/  LDC.64 R60, c[0x0][0x8b0] ;  /* 0x00022c00ff3c7b82 */ /* 0x000ea20000000a00 */
[----:B------:R-:W-:Y:S01]  /*5900*/  LOP3.LUT R3, R5, 0xe0, RZ, 0xc0, !PT ;  /* 0x000000e005037812 */ /* 0x000fe200078ec0ff */
[----:B------:R-:W-:Y:S01]  /*5910*/  IMAD.SHL.U32 R62, R75, 0x10, RZ ;  /* 0x000000104b3e7824 */ /* 0x000fe200078e00ff */
[----:B------:R-:W-:Y:S01]  /*5920*/  LOP3.LUT R5, R5, 0x100, RZ, 0xc0, !PT ;  /* 0x0000010005057812 */ /* 0x000fe200078ec0ff */
[----:B------:R-:W-:Y:S01]  /*5930*/  IMAD.MOV.U32 R74, RZ, RZ, 0x10 ;  /* 0x00000010ff4a7424 */ /* 0x000fe200078e00ff */
[----:B------:R-:W-:Y:S01]  /*5940*/  LOP3.LUT R2, R3, 0x1c, R2, 0xf8, !PT ;  /* 0x0000001c03027812 */ /* 0x000fe200078ef802 */
[----:B------:R-:W-:Y:S01]  /*5950*/  IMAD.MOV.U32 R73, RZ, RZ, 0x20 ;  /* 0x00000020ff497424 */ /* 0x000fe200078e00ff */
[----:B------:R-:W-:Y:S01]  /*5960*/  SHF.R.U32.HI R3, RZ, 0x2, R75 ;  /* 0x00000002ff037819 */ /* 0x000fe2000001164b */
[----:B------:R-:W3:Y:S01]  /*5970*/  LDC.64 R42, c[0x0][0x8a8] ;  /* 0x00022a00ff2a7b82 */ /* 0x000ee20000000a00 */
[----:B------:R-:W-:Y:S01]  /*5980*/  LOP3.LUT R23, R23, 0x600000, RZ, 0xc0, !PT ;  /* 0x0060000017177812 */ /* 0x000fe200078ec0ff */
[----:B------:R-:W-:Y:S01]  /*5990*/  IMAD.MOV.U32 R22, RZ, RZ, RZ ;  /* 0x000000ffff167224 */ /* 0x000fe200078e00ff */
[----:B------:R-:W-:Y:S01]  /*59a0*/  LOP3.LUT R62, R5, 0x600, R62, 0xf8, !PT ;  /* 0x00000600053e7812 */ /* 0x000fe200078ef83e */
[----:B------:R-:W-:Y:S01]  /*59b0*/  IMAD.MOV.U32 R72, RZ, RZ, RZ ;  /* 0x000000ffff487224 */ /* 0x000fe200078e00ff */
[----:B------:R-:W-:Y:S01]  /*59c0*/  LOP3.LUT R3, R2, 0x4, R3, 0x78, !PT ;  /* 0x0000000402037812 */ /* 0x000fe200078e7803 */
[----:B------:R-:W4:Y:S01]  /*59d0*/  LDCU UR62, c[0x0][0x370] ;  /* 0x00006e00ff3e77ac */ /* 0x000f220008000800 */
[----:B------:R-:W-:-:S02]  /*59e0*/  LOP3.LUT R75, R75, 0x60, RZ, 0xc0, !PT ;  /* 0x000000604b4b7812 */ /* 0x000fc400078ec0ff */
[----:B------:R-:W-:Y:S01]  /*59f0*/  LOP3.LUT R62, R62, R3, RZ, 0xfc, !PT ;  /* 0x000000033e3e7212 */ /* 0x000fe200078efcff */
[----:B-1----:R-:W-:Y:S01]  /*5a00*/  ULEA UR43, UR4, UR43, 0x18 ;  /* 0x0000002b042b7291 */ /* 0x002fe2000f8ec0ff */
[----:B------:R-:W-:Y:S01]  /*5a10*/  SEL R74, R74, 0xfffffff0, !P2 ;  /* 0xfffffff04a4a7807 */ /* 0x000fe20005000000 */
[----:B------:R-:W1:Y:S01]  /*5a20*/  LDCU.64 UR4, c[0x0][0x890] ;  /* 0x00011200ff0477ac */ /* 0x000e620008000a00 */
[----:B------:R-:W-:Y:S01]  /*5a30*/  SEL R73, R73, 0xffffffe0, !P1 ;  /* 0xffffffe049497807 */ /* 0x000fe20004800000 */
[----:B------:R-:W2:Y:S05]  /*5a40*/  LDCU.64 UR54, c[0x0][0x348] ;  /* 0x00006900ff3677ac */ /* 0x000eaa0008000a00 */
[----:B------:R-:W4:Y:S01]  /*5a50*/  LDS R0, [UR43+0x140] ;  /* 0x0001402bff007984 */ /* 0x000f220008000800 */
[----:B------:R-:W2:Y:S01]  /*5a60*/  LDCU UR42, c[0x0][0xb0c] ;  /* 0x00016180ff2a77ac */ /* 0x000ea20008000800 */
[----:B------:R-:W2:Y:S01]  /*5a70*/  LDCU UR39, c[0x0][0xb30] ;  /* 0x00016600ff2777ac */ /* 0x000ea20008000800 */
[----:B------:R-:W2:Y:S01]  /*5a80*/  LDCU.64 UR60, c[0x0][0x888] ;  /* 0x00011100ff3c77ac */ /* 0x000ea20008000a00 */
[----:B-1----:R-:W-:Y:S01]  /*5a90*/  IMAD.U32 R77, RZ, RZ, UR4 ;  /* 0x00000004ff4d7e24 */ /* 0x002fe2000f8e00ff */
[----:B------:R-:W-:Y:S01]  /*5aa0*/  UIADD3 UR4, UPT, UPT, UR43, 0x400, URZ ;  /* 0x000004002b047890 */ /* 0x000fe2000fffe0ff */
[----:B------:R-:W-:Y:S01]  /*5ab0*/  IMAD.U32 R76, RZ, RZ, UR5 ;  /* 0x00000005ff4c7e24 */ /* 0x000fe2000f8e00ff */
[----:B------:R-:W1:Y:S04]  /*5ac0*/  LDCU.64 UR40, c[0x0][0xb28] ;  /* 0x00016500ff2877ac */ /* 0x000e680008000a00 */
[----:B------:R-:W-:Y:S01]  /*5ad0*/  IMAD.U32 R68, RZ, RZ, UR4 ;  /* 0x00000004ff447e24 */ /* 0x000fe2000f8e00ff */
[----:B------:R-:W1:Y:S01]  /*5ae0*/  LDCU.128 UR56, c[0x0][0xb10] ;  /* 0x00016200ff3877ac */ /* 0x000e620008000c00 */
[----:B------:R-:W1:Y:S01]  /*5af0*/  LDCU UR53, c[0x0][0x374] ;  /* 0x00006e80ff3577ac */ /* 0x000e620008000800 */
[----:B------:R-:W-:Y:S01]  /*5b00*/  UMOV UR52, URZ ;  /* 0x000000ff00347c82 */ /* 0x000fe20008000000 */
[----:B------:R-:W-:Y:S01]  /*5b10*/  UMOV UR47, URZ ;  /* 0x000000ff002f7c82 */ /* 0x000fe20008000000 */
[----:B-1234-:R-:W-:-:S07]  /*5b20*/  IMAD.IADD R23, R0, 0x1, R23 ;  /* 0x0000000100177824 */ /* 0x01efce00078e0217 */
.L_x_169:
[C---:B------:R-:W-:Y:S02]  /*5b30*/  LEA R3, R70.reuse, UR43, 0x3 ;  /* 0x0000002b46037c11 */ /* 0x040fe4000f8e18ff */
[----:B------:R-:W-:Y:S02]  /*5b40*/  SHF.L.U32 R0, R71, 0x1f, RZ ;  /* 0x0000001f47007819 */ /* 0x000fe400000006ff */
[----:B-1----:R-:W-:Y:S02]  /*5b50*/  LEA R5, R70, UR43, 0x4 ;  /* 0x0000002b46057c11 */ /* 0x002fe4000f8e20ff */
[----:B------:R-:W1:Y:S02]  /*5b60*/  SYNCS.PHASECHK.TRANS64.TRYWAIT P0, [R3+URZ+0x90], R0 ;  /* 0x00009000030075a7 */ /* 0x000e6400080011ff */
[----:B-1----:R-:W-:Y:S05]  /*5b70*/  @!P0 BRA `(.L_x_94) ;  /* 0x00000068003c8947 */ /* 0x002fea0003800000 */
.L_x_225:
[----:B------:R-:W2:Y:S01]  /*5b80*/  LDS.128 R4, [R5+0x120] ;  /* 0x0001200005047984 */ /* 0x000ea20000000c00 */
        /* <DEDUP_REMOVED lines=10> */
[----:B------:R-:W-:Y:S01]  /*5c30*/  PLOP3.LUT P0, PT, PT, PT, UP1, 0x80, 0x8 ;  /* 0x000000000008781c */ /* 0x000fe20003f0f018 */
[----:B------:R-:W-:Y:S06]  /*5c40*/  UP2UR UR4, UPR, URZ, 0x2 ;  /* 0x00000002ff047883 */ /* 0x000fec0008000000 */
[----:B------:R-:W-:Y:S06]  /*5c50*/  IMAD.U32 R78, RZ, RZ, UR4 ;  /* 0x00000004ff4e7e24 */ /* 0x000fec000f8e00ff */
[----:B-1----:R-:W-:Y:S02]  /*5c60*/  @P0 SHF.R.U32.HI R0, RZ, 0x10, R5 ;  /* 0x00000010ff000819 */ /* 0x002fe40000011605 */
        /* <DEDUP_REMOVED lines=12> */
[----:B------:R-:W2:Y:S01]  /*5d30*/  LDCU UR12, c[0x0][0xb20] ;  /* 0x00016400ff0c77ac */ /* 0x000ea20008000800 */
[----:B------:R-:W-:Y:S02]  /*5d40*/  UIMAD.WIDE.U32 UR4, UR53, UR59, URZ ;  /* 0x0000003b350472a5 */ /* 0x000fe4000f8e00ff */
[----:B------:R-:W-:Y:S02]  /*5d50*/  UIMAD.WIDE.U32 UR6, UR62, UR56, URZ ;  /* 0x000000383e0672a5 */ /* 0x000fe4000f8e00ff */
[----:B------:R-:W-:Y:S02]  /*5d60*/  UISETP.NE.AND UP0, UPT, UR58, 0x1, UPT ;  /* 0x000000013a00788c */ /* 0x000fe4000bf05270 */
[----:B------:R-:W-:Y:S02]  /*5d70*/  UIMAD.WIDE.U32 UR8, UR37, UR59, URZ ;  /* 0x0000003b250872a5 */ /* 0x000fe4000f8e00ff */
[----:B------:R-:W-:Y:S02]  /*5d80*/  UIMAD.WIDE.U32 UR10, UR38, UR56, URZ ;  /* 0x00000038260a72a5 */ /* 0x000fe4000f8e00ff */
[----:B------:R-:W-:Y:S02]  /*5d90*/  UISETP.NE.AND UP1, UPT, UR42, 0x1, UPT ;  /* 0x000000012a00788c */ /* 0x000fe4000bf25270 */
[----:B------:R-:W-:Y:S01]  /*5da0*/  UISETP.NE.AND UP2, UPT, UR45, 0x1, UPT ;  /* 0x000000012d00788c */ /* 0x000fe2000bf45270 */
[----:B------:R-:W-:Y:S02]  /*5db0*/  UMOV UR4, UR5 ;  /* 0x0000000500047c82 */ /* 0x000fe40008000000 */
[----:B--2---:R-:W-:Y:S03]  /*5dc0*/  USHF.R.U32.HI UR5, URZ, UR12, UR4 ;  /* 0x0000000cff057299 */ /* 0x004fe60008011604 */
[----:B------:R-:W-:Y:S02]  /*5dd0*/  UMOV UR4, UR7 ;  /* 0x0000000700047c82 */ /* 0x000fe40008000000 */
[----:B------:R-:W-:Y:S02]  /*5de0*/  USHF.R.U32.HI UR7, URZ, UR57, UR4 ;  /* 0x00000039ff077299 */ /* 0x000fe40008011604 */
[----:B------:R-:W-:Y:S02]  /*5df0*/  USEL UR4, UR53, UR5, !UP0 ;  /* 0x0000000535047287 */ /* 0x000fe4000c000000 */
[----:B------:R-:W-:Y:S01]  /*5e00*/  USEL UR7, UR62, UR7, !UP1 ;  /* 0x000000073e077287 */ /* 0x000fe2000c800000 */
[----:B------:R-:W-:Y:S01]  /*5e10*/  UMOV UR5, UR9 ;  /* 0x0000000900057c82 */ /* 0x000fe20008000000 */
[----:B------:R-:W-:Y:S02]  /*5e20*/  UIMAD.WIDE.U32 UR8, UR4, UR40, URZ ;  /* 0x00000028040872a5 */ /* 0x000fe4000f8e00ff */
[----:B------:R-:W-:Y:S03]  /*5e30*/  USHF.R.U32.HI UR6, URZ, UR12, UR5 ;  /* 0x0000000cff067299 */ /* 0x000fe60008011605 */
[----:B------:R-:W-:Y:S01]  /*5e40*/  UMOV UR5, UR11 ;  /* 0x0000000b00057c82 */ /* 0x000fe20008000000 */
[----:B------:R-:W-:Y:S02]  /*5e50*/  UIMAD.WIDE.U32 UR10, UR7, UR40, URZ ;  /* 0x00000028070a72a5 */ /* 0x000fe4000f8e00ff */
[----:B------:R-:W-:Y:S02]  /*5e60*/  USHF.R.U32.HI UR12, URZ, UR57, UR5 ;  /* 0x00000039ff0c7299 */ /* 0x000fe40008011605 */
[----:B------:R-:W-:Y:S01]  /*5e70*/  USEL UR6, UR37, UR6, !UP0 ;  /* 0x0000000625067287 */ /* 0x000fe2000c000000 */
[----:B------:R-:W-:Y:S02]  /*5e80*/  UMOV UR5, UR9 ;  /* 0x0000000900057c82 */ /* 0x000fe40008000000 */
[----:B------:R-:W-:Y:S01]  /*5e90*/  UMOV UR10, UR11 ;  /* 0x0000000b000a7c82 */ /* 0x000fe20008000000 */
[----:B------:R-:W-:Y:S02]  /*5ea0*/  @UP2 USHF.R.U32.HI UR4, URZ, UR41, UR5 ;  /* 0x00000029ff042299 */ /* 0x000fe40008011605 */
[----:B------:R-:W-:Y:S02]  /*5eb0*/  @UP2 USHF.R.U32.HI UR7, URZ, UR41, UR10 ;  /* 0x00000029ff072299 */ /* 0x000fe4000801160a */
[----:B------:R-:W-:Y:S02]  /*5ec0*/  UIMAD UR4, UR45, UR4, URZ ;  /* 0x000000042d0472a4 */ /* 0x000fe4000f8e02ff */
        /* <DEDUP_REMOVED lines=8> */
[----:B------:R-:W-:Y:S02]  /*5f50*/  USEL UR11, UR6, UR4, !UP2 ;  /* 0x00000004060b7287 */ /* 0x000fe4000d000000 */
[----:B------:R-:W-:Y:S02]  /*5f60*/  UIADD3 UR8, UPT, UPT, -UR5, URZ, URZ ;  /* 0x000000ff05087290 */ /* 0x000fe4000fffe1ff */
[----:B------:R-:W-:Y:S01]  /*5f70*/  UIADD3 UR10, UPT, UPT, -UR11, URZ, URZ ;  /* 0x000000ff0b0a7290 */ /* 0x000fe2000fffe1ff */
[----:B------:R-:W-:Y:S01]  /*5f80*/  @!UP0 UMOV UR4, UR9 ;  /* 0x0000000900048c82 */ /* 0x000fe20008000000 */
[----:B------:R-:W-:Y:S02]  /*5f90*/  UIADD3 UR9, UPT, UPT, -UR6, URZ, URZ ;  /* 0x000000ff06097290 */ /* 0x000fe4000fffe1ff */
[----:B------:R-:W-:Y:S02]  /*5fa0*/  @!UP0 USHF.R.U32.HI UR4, URZ, UR41, UR4 ;  /* 0x00000029ff048299 */ /* 0x000fe40008011604 */
[----:B------:R-:W-:Y:S02]  /*5fb0*/  UIMAD UR10, UR45, UR10, UR6 ;  /* 0x0000000a2d0a72a4 */ /* 0x000fe4000f8e0206 */
[----:B------:R-:W-:Y:S04]  /*5fc0*/  @!UP0 USEL UR4, UR5, UR4, !UP2 ;  /* 0x0000000405048287 */ /* 0x000fe8000d000000 */
[----:B------:R-:W-:Y:S02]  /*5fd0*/  @!UP0 UIMAD UR10, UR7, UR10, UR4 ;  /* 0x0000000a070a82a4 */ /* 0x000fe4000f8e0204 */
[----:B------:R-:W-:Y:S02]  /*5fe0*/  @!UP0 UIADD3 UR11, UPT, UPT, UR11, -UR4, URZ ;  /* 0x800000040b0b8290 */ /* 0x000fe4000fffe0ff */
[----:B------:R-:W-:Y:S02]  /*5ff0*/  UIMAD UR7, UR42, UR8, UR38 ;  /* 0x000000082a0772a4 */ /* 0x000fe4000f8e0226 */
[----:B------:R-:W-:Y:S02]  /*6000*/  @!UP0 UIMAD UR6, UR11, UR45, UR5 ;  /* 0x0000002d0b0682a4 */ /* 0x000fe4000f8e0205 */
[----:B------:R-:W-:Y:S01]  /*6010*/  UIMAD UR4, UR58, UR9, UR37 ;  /* 0x000000093a0472a4 */ /* 0x000fe2000f8e0225 */
[----:B------:R-:W-:Y:S02]  /*6020*/  @!UP0 UMOV UR5, UR10 ;  /* 0x0000000a00058c82 */ /* 0x000fe40008000000 */
[----:B------:R-:W-:Y:S02]  /*6030*/  UIMAD UR38, UR5, UR42, UR7 ;  /* 0x0000002a052672a4 */ /* 0x000fe4000f8e0207 */
[----:B------:R-:W-:Y:S11]  /*6040*/  UIMAD UR37, UR6, UR58, UR4 ;  /* 0x0000003a062572a4 */ /* 0x000ff6000f8e0204 */
[----:B------:R-:W-:Y:S01]  /*6050*/  @!UPT UIADD3 URZ, UPT, UPT, URZ, URZ, URZ ;  /* 0x000000fffffff290 */ /* 0x000fe2000fffe0ff */
.L_x_95:
[----:B------:R-:W-:Y:S01]  /*6060*/  UISETP.NE.AND UP0, UPT, UR39, 0x1, UPT ;  /* 0x000000012700788c */ /* 0x000fe2000bf05270 */
[----:B------:R-:W-:Y:S01]  /*6070*/  LOP3.LUT P0, RZ, R68, 0x3f0, RZ, 0xc0, !PT ;  /* 0x000003f044ff7812 */ /* 0x000fe2000780c0ff */
[----:B------:R-:W-:Y:S01]  /*6080*/  USHF.L.U32 UR50, UR16, 0x6, URZ ;  /* 0x0000000610327899 */ /* 0x000fe200080006ff */
[----:B------:R-:W-:Y:S01]  /*6090*/  BSSY.RECONVERGENT B6, `(.L_x_96) ;  /* 0x0000034000067945 */ /* 0x000fe20003800200 */
[----:B------:R-:W-:Y:S01]  /*60a0*/  USHF.L.U32 UR49, UR20, 0x8, URZ ;  /* 0x0000000814317899 */ /* 0x000fe200080006ff */
[----:B------:R-:W-:Y:S06]  /*60b0*/  IADD3 R70, PT, PT, R70, 0x1, RZ ;  /* 0x0000000146467810 */ /* 0x000fec0007ffe0ff */
[----:B------:R-:W2:Y:S01]  /*60c0*/  @!UP0 LDCU.128 UR12, c[0x0][0xb10] ;  /* 0x00016200ff0c87ac */ /* 0x000ea20008000c00 */
[----:B------:R-:W3:Y:S01]  /*60d0*/  @!UP0 LDCU UR5, c[0x0][0xb0c] ;  /* 0x00016180ff0587ac */ /* 0x000ee20008000800 */
[----:B------:R-:W4:Y:S01]  /*60e0*/  @!UP0 LDCU UR10, c[0x0][0xb20] ;  /* 0x00016400ff0a87ac */ /* 0x000f220008000800 */
[----:B--2---:R-:W-:Y:S02]  /*60f0*/  UIMAD.WIDE.U32 UR8, UR38, UR12, URZ ;  /* 0x0000000c260872a5 */ /* 0x004fe4000f8e00ff */
[----:B------:R-:W-:Y:S02]  /*6100*/  UIMAD.WIDE.U32 UR6, UR37, UR15, URZ ;  /* 0x0000000f250672a5 */ /* 0x000fe4000f8e00ff */
[----:B------:R-:W-:Y:S03]  /*6110*/  @!UP0 UISETP.NE.AND UP1, UPT, UR14, 0x1, UPT ;  /* 0x000000010e00888c */ /* 0x000fe6000bf25270 */
[----:B------:R-:W-:Y:S01]  /*6120*/  @!UP0 UMOV UR4, UR9 ;  /* 0x0000000900048c82 */ /* 0x000fe20008000000 */
[----:B---3--:R-:W-:Y:S02]  /*6130*/  @!UP0 UISETP.NE.AND UP2, UPT, UR5, 0x1, UPT ;  /* 0x000000010500888c */ /* 0x008fe4000bf45270 */
[----:B------:R-:W-:Y:S01]  /*6140*/  @!UP0 USHF.R.U32.HI UR4, URZ, UR13, UR4 ;  /* 0x0000000dff048299 */ /* 0x000fe20008011604 */
[----:B------:R-:W-:Y:S02]  /*6150*/  @!UP0 UMOV UR6, UR7 ;  /* 0x0000000700068c82 */ /* 0x000fe40008000000 */
[----:B----4-:R-:W-:Y:S02]  /*6160*/  @!UP0 USHF.R.U32.HI UR6, URZ, UR10, UR6 ;  /* 0x0000000aff068299 */ /* 0x010fe40008011606 */
[----:B------:R-:W-:Y:S02]  /*6170*/  @!UP0 USEL UR7, UR38, UR4, !UP2 ;  /* 0x0000000426078287 */ /* 0x000fe4000d000000 */
[----:B------:R-:W-:Y:S04]  /*6180*/  @!UP0 USEL UR6, UR37, UR6, !UP1 ;  /* 0x0000000625068287 */ /* 0x000fe8000c800000 */
[----:B------:R-:W-:Y:S02]  /*6190*/  @!UP0 UIADD3 UR4, UPT, UPT, -UR7, UR6, URZ ;  /* 0x0000000607048290 */ /* 0x000fe4000fffe1ff */
[----:B------:R-:W-:Y:S02]  /*61a0*/  @!UP0 UIADD3 UR6, UPT, UPT, UR7, -UR6, URZ ;  /* 0x8000000607068290 */ /* 0x000fe4000fffe0ff */
[----:B------:R-:W-:Y:S02]  /*61b0*/  @!UP0 UIMAD UR38, UR4, UR5, UR38 ;  /* 0x00000005042682a4 */ /* 0x000fe4000f8e0226 */
[----:B------:R-:W-:Y:S01]  /*61c0*/  @!UP0 UIMAD UR37, UR6, UR14, UR37 ;  /* 0x0000000e062582a4 */ /* 0x000fe2000f8e0225 */
[----:B------:R-:W-:Y:S11]  /*61d0*/  @!P0 BRA `(.L_x_97) ;  /* 0x00000000007c8947 */ /* 0x000ff60003800000 */
[----:B------:R-:W2:Y:S01]  /*61e0*/  LDCU.64 UR8, c[0x4][0x80] ;  /* 0x01001000ff0877ac */ /* 0x000ea20008000a00 */
[----:B------:R-:W-:Y:S01]  /*61f0*/  MOV R2, 0x0 ;  /* 0x0000000000027802 */ /* 0x000fe20000000f00 */
[----:B------:R-:W-:Y:S02]  /*6200*/  HFMA2 R12, -RZ, RZ, 0, 5.9604644775390625e-08 ;  /* 0x00000001ff0c7431 */ /* 0x000fe400000001ff */
[----:B------:R-:W-:Y:S01]  /*6210*/  IMAD.MOV.U32 R8, RZ, RZ, 0x70 ;  /* 0x00000070ff087424 */ /* 0x000fe200078e00ff */
[----:B------:R3:W4:Y:S01]  /*6220*/  LDC.64 R14, c[0x4][R2] ;  /* 0x01000000020e7b82 */ /* 0x0007220000000a00 */
[----:B------:R-:W1:Y:S01]  /*6230*/  LDCU.64 UR6, c[0x4][0x88] ;  /* 0x01001100ff0677ac */ /* 0x000e620008000a00 */
[----:B------:R-:W-:Y:S01]  /*6240*/  IMAD.MOV.U32 R13, RZ, RZ, RZ ;  /* 0x000000ffff0d7224 */ /* 0x000fe200078e00ff */
[----:B------:R-:W1:Y:S01]  /*6250*/  LDCU.64 UR4, c[0x4][0x8] ;  /* 0x01000100ff0477ac */ /* 0x000e620008000a00 */
[----:B--2---:R-:W-:Y:S01]  /*6260*/  MOV R5, UR9 ;  /* 0x0000000900057c02 */ /* 0x004fe20008000f00 */
[----:B------:R-:W-:Y:S01]  /*6270*/  IMAD.U32 R4, RZ, RZ, UR8 ;  /* 0x00000008ff047e24 */ /* 0x000fe2000f8e00ff */
[----:B-1----:R-:W-:Y:S01]  /*6280*/  MOV R7, UR7 ;  /* 0x0000000700077c02 */ /* 0x002fe20008000f00 */
[----:B------:R-:W-:Y:S01]  /*6290*/  IMAD.U32 R6, RZ, RZ, UR6 ;  /* 0x00000006ff067e24 */ /* 0x000fe2000f8e00ff */
[----:B------:R-:W-:Y:S01]  /*62a0*/  MOV R11, UR5 ;  /* 0x00000005000b7c02 */ /* 0x000fe20008000f00 */
[----:B------:R-:W-:Y:S02]  /*62b0*/  IMAD.U32 R10, RZ, RZ, UR4 ;  /* 0x00000004ff0a7e24 */ /* 0x000fe4000f8e00ff */
[----:B------:R-:W-:Y:S07]  /*62c0*/  LEPC R20, `(.L_x_98) ;  /* 0x000000001014794e */ /* 0x000fee0000000000 */
[----:B---345:R-:W-:Y:S05]  /*62d0*/  CALL.ABS.NOINC R14 ;  /* 0x000000000e007343 */ /* 0x038fea0003c00000 */
.L_x_98:
[----:B------:R-:W1:Y:S01]  /*62e0*/  LDCU.64 UR8, c[0x4][0x80] ;  /* 0x01001000ff0877ac */ /* 0x000e620008000a00 */
[----:B------:R-:W2:Y:S01]  /*62f0*/  LDC.64 R2, c[0x4][R2] ;  /* 0x0100000002027b82 */ /* 0x000ea20000000a00 */
[----:B------:R-:W-:Y:S02]  /*6300*/  HFMA2 R12, -RZ, RZ, 0, 5.9604644775390625e-08 ;  /* 0x00000001ff0c7431 */ /* 0x000fe400000001ff */
[----:B------:R-:W-:Y:S02]  /*6310*/  IMAD.MOV.U32 R8, RZ, RZ, 0x70 ;  /* 0x00000070ff087424 */ /* 0x000fe400078e00ff */
[----:B------:R-:W-:Y:S01]  /*6320*/  IMAD.MOV.U32 R13, RZ, RZ, RZ ;  /* 0x000000ffff0d7224 */ /* 0x000fe200078e00ff */
[----:B------:R-:W3:Y:S01]  /*6330*/  LDCU.64 UR6, c[0x4][0x88] ;  /* 0x01001100ff0677ac */ /* 0x000ee20008000a00 */
[----:B------:R-:W4:Y:S01]  /*6340*/  LDCU.64 UR4, c[0x4][0x8] ;  /* 0x01000100ff0477ac */ /* 0x000f220008000a00 */
[----:B-1----:R-:W-:Y:S02]  /*6350*/  MOV R4, UR8 ;  /* 0x0000000800047c02 */ /* 0x002fe40008000f00 */
[----:B------:R-:W-:Y:S02]  /*6360*/  MOV R5, UR9 ;  /* 0x0000000900057c02 */ /* 0x000fe40008000f00 */
[----:B---3--:R-:W-:Y:S01]  /*6370*/  MOV R7, UR7 ;  /* 0x0000000700077c02 */ /* 0x008fe20008000f00 */
[----:B------:R-:W-:Y:S01]  /*6380*/  IMAD.U32 R6, RZ, RZ, UR6 ;  /* 0x00000006ff067e24 */ /* 0x000fe2000f8e00ff */
[----:B----4-:R-:W-:Y:S01]  /*6390*/  MOV R11, UR5 ;  /* 0x00000005000b7c02 */ /* 0x010fe20008000f00 */
[----:B------:R-:W-:Y:S02]  /*63a0*/  IMAD.U32 R10, RZ, RZ, UR4 ;  /* 0x00000004ff0a7e24 */ /* 0x000fe4000f8e00ff */
[----:B------:R-:W-:Y:S07]  /*63b0*/  LEPC R20, `(.L_x_97) ;  /* 0x000000001014794e */ /* 0x000fee0000000000 */
[----:B--2---:R-:W-:Y:S05]  /*63c0*/  CALL.ABS.NOINC R2 ;  /* 0x0000000002007343 */ /* 0x004fea0003c00000 */
.L_x_97:
[----:B------:R-:W-:Y:S05]  /*63d0*/  BSYNC.RECONVERGENT B6 ;  /* 0x0000000000067941 */ /* 0x000fea0003800200 */
.L_x_96:
[----:B------:R-:W-:Y:S02]  /*63e0*/  R2UR UR6, R67 ;  /* 0x00000000430672ca */ /* 0x000fe400000e0000 */
[----:B------:R-:W-:Y:S02]  /*63f0*/  R2UR UR5, R77 ;  /* 0x000000004d0572ca */ /* 0x000fe400000e0000 */
[----:B------:R-:W-:Y:S02]  /*6400*/  R2UR UR4, R76 ;  /* 0x000000004c0472ca */ /* 0x000fe400000e0000 */
[----:B------:R-:W-:Y:S02]  /*6410*/  ISETP.NE.U32.AND P4, PT, R60, RZ, PT ;  /* 0x000000ff3c00720c */ /* 0x000fe40003f85070 */
[----:B------:R-:W-:Y:S02]  /*6420*/  ISETP.NE.U32.AND P2, PT, RZ, UR60, PT ;  /* 0x0000003cff007c0c */ /* 0x000fe4000bf45070 */
[----:B------:R-:W-:Y:S02]  /*6430*/  ISETP.NE.AND.EX P4, PT, R61, RZ, PT, P4 ;  /* 0x000000ff3d00720c */ /* 0x000fe40003f85340 */
[----:B------:R-:W-:Y:S01]  /*6440*/  ISETP.NE.AND.EX P2, PT, RZ, UR61, PT, P2 ;  /* 0x0000003dff007c0c */ /* 0x000fe2000bf45320 */
[----:B------:R-:W-:Y:S02]  /*6450*/  UISETP.NE.AND UP2, UPT, UR6, URZ, UPT ;  /* 0x000000ff0600728c */ /* 0x000fe4000bf45270 */
[----:B------:R-:W-:Y:S04]  /*6460*/  UISETP.NE.U32.AND UP0, UPT, UR5, URZ, UPT ;  /* 0x000000ff0500728c */ /* 0x000fe8000bf05070 */
[----:B------:R-:W-:Y:S01]  /*6470*/  UISETP.NE.AND.EX UP1, UPT, UR4, URZ, UPT, UP0 ;  /* 0x000000ff0400728c */ /* 0x000fe2000bf25300 */
[----:B------:R-:W-:Y:S01]  /*6480*/  PLOP3.LUT P1, PT, PT, PT, UP2, 0x80, 0x8 ;  /* 0x000000000008781c */ /* 0x000fe20003f2f028 */
[----:B------:R-:W-:Y:S03]  /*6490*/  UPLOP3.LUT UP0, UPT, UPT, UPT, UPT, 0x40, 0x4 ;  /* 0x000000000004789c */ /* 0x000fe60003f0e870 */
[----:B------:R-:W-:Y:S06]  /*64a0*/  @UP2 UPLOP3.LUT UP0, UPT, UPT, UPT, UP1, 0x80, 0x8 ;  /* 0x000000000008289c */ /* 0x000fec0003f0f010 */
[----:B------:R-:W-:Y:S01]  /*64b0*/  PLOP3.LUT P0, PT, PT, PT, UP0, 0x80, 0x8 ;  /* 0x000000000008781c */ /* 0x000fe20003f0f008 */
[----:B------:R-:W-:Y:S01]  /*64c0*/  @!UPT UIADD3 URZ, UPT, UPT, URZ, URZ, URZ ;  /* 0x000000fffffff290 */ /* 0x000fe2000fffe0ff */
[----:B------:R-:W-:Y:S11]  /*64d0*/  BRA.U !UP1, `(.L_x_99) ;  /* 0x0000000109407547 */ /* 0x000ff6000b800000 */
[----:B------:R-:W-:Y:S01]  /*64e0*/  UISETP.NE.U32.AND UP0, UPT, UR60, URZ, UPT ;  /* 0x000000ff3c00728c */ /* 0x000fe2000bf05070 */
[----:B------:R-:W-:Y:S01]  /*64f0*/  R2UR UR6, R77 ;  /* 0x000000004d0672ca */ /* 0x000fe200000e0000 */
[----:B------:R-:W2:Y:S01]  /*6500*/  LDCU.64 UR8, c[0x0][0x358] ;  /* 0x00006b00ff0877ac */ /* 0x000ea20008000a00 */
[----:B------:R-:W-:Y:S02]  /*6510*/  HFMA2 R63, -RZ, RZ, 0, 5.9604644775390625e-08 ;  /* 0x00000001ff3f7431 */ /* 0x000fe400000001ff */
[----:B-1----:R-:W-:Y:S01]  /*6520*/  IMAD.MOV.U32 R0, RZ, RZ, 0x1 ;  /* 0x00000001ff007424 */ /* 0x002fe200078e00ff */
[----:B------:R-:W-:Y:S06]  /*6530*/  UISETP.NE.AND.EX UP0, UPT, UR61, URZ, UPT, UP0 ;  /* 0x000000ff3d00728c */ /* 0x000fec000bf05300 */
[----:B------:R-:W-:Y:S05]  /*6540*/  PLOP3.LUT P3, PT, PT, PT, UP0, 0x80, 0x8 ;  /* 0x000000000008781c */ /* 0x000fea0003f6f008 */
[----:B------:R-:W1:Y:S01]  /*6550*/  @UP0 LDCU.64 UR4, c[0x0][0x888] ;  /* 0x00011100ff0407ac */ /* 0x000e620008000a00 */
[----:B------:R-:W-:Y:S07]  /*6560*/  @UP0 UIMAD UR6, UR36, UR6, URZ ;  /* 0x00000006240602a4 */ /* 0x000fee000f8e02ff */
[----:B------:R-:W-:Y:S01]  /*6570*/  @!P3 PRMT R63, R0, 0x7610, R63 ;  /* 0x00007610003fb816 */ /* 0x000fe2000000003f */
[----:B-1----:R-:W-:Y:S06]  /*6580*/  @UP0 UIMAD.WIDE UR4, UR6, 0x4, UR4 ;  /* 0x00000004060408a5 */ /* 0x002fec000f8e0204 */
[----:B------:R-:W-:Y:S02]  /*6590*/  IMAD.U32 R2, RZ, RZ, UR4 ;  /* 0x00000004ff027e24 */ /* 0x000fe4000f8e00ff */
[----:B------:R-:W-:Y:S03]  /*65a0*/  IMAD.U32 R3, RZ, RZ, UR5 ;  /* 0x00000005ff037e24 */ /* 0x000fe6000f8e00ff */
[----:B------:R-:W1:Y:S02]  /*65b0*/  @!UP0 LDCU UR4, c[0x0][0x880] ;  /* 0x00011000ff0487ac */ /* 0x000e640008000800 */
[----:B--2--5:R2:W5:Y:S02]  /*65c0*/  @P3 LDG.E R27, desc[UR8][R2.64] ;  /* 0x00000008021b3981 */ /* 0x024564000c1e1900 */
[----:B-12---:R-:W-:Y:S02]  /*65d0*/  @!P3 MOV R27, UR4 ;  /* 0x00000004001bbc02 */ /* 0x006fe40008000f00 */
.L_x_99:
[----:B------:R-:W-:Y:S05]  /*65e0*/  @!P4 BRA `(.L_x_100) ;  /* 0x000000000024c947 */ /* 0x000fea0003800000 */
[----:B------:R-:W-:Y:S01]  /*65f0*/  ISETP.NE.U32.AND P3, PT, R42, RZ, PT ;  /* 0x000000ff2a00720c */ /* 0x000fe20003f65070 */
[----:B------:R-:W2:Y:S03]  /*6600*/  LDCU.64 UR4, c[0x0][0x358] ;  /* 0x00006b00ff0477ac */ /* 0x000ea60008000a00 */
[----:B------:R-:W-:Y:S11]  /*6610*/  ISETP.NE.AND.EX P3, PT, R43, RZ, PT, P3 ;  /* 0x000000ff2b00720c */ /* 0x000ff60003f65330 */
[----:B------:R-:W-:Y:S02]  /*6620*/  @!UPT UIADD3 URZ, UPT, UPT, URZ, URZ, URZ ;  /* 0x000000fffffff290 */ /* 0x000fe4000fffe0ff */
[----:B------:R-:W3:Y:S01]  /*6630*/  @P3 LDC.64 R2, c[0x0][0x8a8] ;  /* 0x00022a00ff023b82 */ /* 0x000ee20000000a00 */
[----:B-1----:R-:W-:Y:S04]  /*6640*/  @P3 IMAD R0, R60, UR36, RZ ;  /* 0x000000243c003c24 */ /* 0x002fe8000f8e02ff */
[----:B---3--:R-:W-:Y:S05]  /*6650*/  @P3 IMAD.WIDE R2, R0, 0x4, R2 ;  /* 0x0000000400023825 */ /* 0x008fea00078e0202 */
[----:B--2--5:R2:W5:Y:S02]  /*6660*/  @P3 LDG.E R24, desc[UR4][R2.64] ;  /* 0x0000000402183981 */ /* 0x024564000c1e1900 */
[----:B--2---:R-:W3:Y:S02]  /*6670*/  @!P3 LDC R24, c[0x0][0x8a0] ;  /* 0x00022800ff18bb82 */ /* 0x004ee40000000800 */
.L_x_100:
[----:B-----5:R-:W-:Y:S01]  /*6680*/  FSETP.NEU.AND P3, PT, R27, RZ, PT ;  /* 0x000000ff1b00720b */ /* 0x020fe20003f6d000 */
[----:B------:R-:W-:Y:S01]  /*6690*/  IMAD.SHL.U32 R86, R62, 0x4, RZ ;  /* 0x000000043e567824 */ /* 0x000fe200078e00ff */
[----:B------:R-:W-:Y:S01]  /*66a0*/  SEL R5, RZ, 0xffffffff, P2 ;  /* 0xffffffffff057807 */ /* 0x000fe20001000000 */
[----:B------:R-:W-:Y:S01]  /*66b0*/  BSSY B1, `(.L_x_101) ;  /* 0x0000043000017945 */ /* 0x000fe20003800000 */
[----:B------:R-:W-:Y:S01]  /*66c0*/  @P1 LOP3.LUT P2, RZ, R63, 0xff, RZ, 0xc0, !PT ;  /* 0x000000ff3fff1812 */ /* 0x000fe2000784c0ff */
[----:B------:R-:W-:Y:S01]  /*66d0*/  VIADD R81, R86, UR43 ;  /* 0x0000002b56517c36 */ /* 0x000fe20008000000 */
[----:B------:R-:W-:Y:S01]  /*66e0*/  @P1 SEL R2, RZ, 0xffffffff, P3 ;  /* 0xffffffffff021807 */ /* 0x000fe20001800000 */
[----:B------:R-:W-:Y:S01]  /*66f0*/  IMAD.MOV.U32 R87, RZ, RZ, 0x1 ;  /* 0x00000001ff577424 */ /* 0x000fe200078e00ff */
[----:B------:R-:W-:Y:S01]  /*6700*/  LEA R82, R22, UR43, 0x3 ;  /* 0x0000002b16527c11 */ /* 0x000fe2000f8e18ff */
[----:B------:R-:W-:Y:S01]  /*6710*/  IMAD.MOV.U32 R85, RZ, RZ, RZ ;  /* 0x000000ffff557224 */ /* 0x000fe200078e00ff */
[----:B------:R-:W-:Y:S02]  /*6720*/  @P0 SEL R2, R5, R2, !P2 ;  /* 0x0000000205020207 */ /* 0x000fe40005000000 */
[----:B------:R-:W-:Y:S02]  /*6730*/  CS2R R46, SRZ ;  /* 0x00000000002e7805 */ /* 0x000fe4000001ff00 */
[----:B------:R-:W-:Y:S02]  /*6740*/  SHF.L.U32 R3, R72, 0x1f, RZ ;  /* 0x0000001f48037819 */ /* 0x000fe400000006ff */
[----:B------:R-:W-:Y:S02]  /*6750*/  CS2R R44, SRZ ;  /* 0x00000000002c7805 */ /* 0x000fe4000001ff00 */
[----:B------:R-:W-:Y:S02]  /*6760*/  @P1 LOP3.LUT R2, R2, 0x1, RZ, 0xc0, !PT ;  /* 0x0000000102021812 */ /* 0x000fe400078ec0ff */
[----:B------:R-:W-:Y:S02]  /*6770*/  CS2R R50, SRZ ;  /* 0x0000000000327805 */ /* 0x000fe4000001ff00 */
[----:B------:R-:W-:Y:S02]  /*6780*/  PLOP3.LUT P2, PT, PT, PT, UP1, 0x80, 0x8 ;  /* 0x000000000008781c */ /* 0x000fe40003f4f018 */
[----:B------:R-:W-:Y:S02]  /*6790*/  CS2R R48, SRZ ;  /* 0x0000000000307805 */ /* 0x000fe4000001ff00 */
[----:B------:R-:W-:Y:S02]  /*67a0*/  ISETP.NE.U32.OR P6, PT, R2, 0x1, !P1 ;  /* 0x000000010200780c */ /* 0x000fe40004fc5470 */
[----:B------:R-:W-:Y:S02]  /*67b0*/  CS2R R54, SRZ ;  /* 0x0000000000367805 */ /* 0x000fe4000001ff00 */
[C---:B------:R-:W-:Y:S02]  /*67c0*/  LEA.HI R25, R22.reuse, R22, RZ, 0x1 ;  /* 0x0000001616197211 */ /* 0x040fe400078f08ff */
[----:B------:R-:W-:Y:S02]  /*67d0*/  CS2R R52, SRZ ;  /* 0x0000000000347805 */ /* 0x000fe4000001ff00 */
[----:B------:R-:W-:Y:S02]  /*67e0*/  LOP3.LUT P4, R69, R63, 0xff, RZ, 0xc0, !PT ;  /* 0x000000ff3f457812 */ /* 0x000fe4000788c0ff */
[----:B------:R-:W-:Y:S02]  /*67f0*/  CS2R R58, SRZ ;  /* 0x00000000003a7805 */ /* 0x000fe4000001ff00 */
[----:B------:R-:W-:Y:S01]  /*6800*/  SEL R2, RZ, 0xffffffff, P3 ;  /* 0xffffffffff027807 */ /* 0x000fe20001800000 */
[C---:B-1----:R-:W-:Y:S01]  /*6810*/  IMAD.SHL.U32 R0, R25.reuse, 0x80, RZ ;  /* 0x0000008019007824 */ /* 0x042fe200078e00ff */
[----:B------:R-:W-:Y:S02]  /*6820*/  LOP3.LUT R25, R25, 0xffe, RZ, 0xc0, !PT ;  /* 0x00000ffe19197812 */ /* 0x000fe400078ec0ff */
[----:B------:R-:W-:Y:S02]  /*6830*/  CS2R R56, SRZ ;  /* 0x0000000000387805 */ /* 0x000fe4000001ff00 */
[----:B------:R-:W-:Y:S01]  /*6840*/  P2R R79, PR, RZ, 0x40 ;  /* 0x00000040ff4f7803 */ /* 0x000fe20000000000 */
[----:B------:R-:W-:Y:S01]  /*6850*/  VIADD R35, R81, 0x400 ;  /* 0x0000040051237836 */ /* 0x000fe20000000000 */
[----:B------:R-:W-:Y:S01]  /*6860*/  @P2 SEL R2, R5, R2, !P4 ;  /* 0x0000000205022207 */ /* 0x000fe20006000000 */
[----:B------:R-:W-:Y:S01]  /*6870*/  IMAD.IADD R25, R22, 0x1, -R25 ;  /* 0x0000000116197824 */ /* 0x000fe200078e0a19 */
[----:B------:R-:W-:Y:S01]  /*6880*/  @P6 SHF.L.U32 R4, RZ, 0x1f, RZ ;  /* 0x0000001fff046819 */ /* 0x000fe200000006ff */
[----:B------:R-:W-:Y:S01]  /*6890*/  IMAD.IADD R80, R73, 0x1, R81 ;  /* 0x0000000149507824 */ /* 0x000fe200078e0251 */
[----:B------:R-:W-:Y:S02]  /*68a0*/  LOP3.LUT R0, R0, 0xffffff00, RZ, 0xc0, !PT ;  /* 0xffffff0000007812 */ /* 0x000fe400078ec0ff */
[----:B------:R-:W1:Y:S01]  /*68b0*/  @P6 SYNCS.PHASECHK.TRANS64.TRYWAIT P1, [UR43+0x40], R4 ;  /* 0x00004004ff0065a7 */ /* 0x000e62000802112b */
[----:B------:R-:W-:Y:S02]  /*68c0*/  LOP3.LUT R2, R2, 0x1, RZ, 0xc0, !PT ;  /* 0x0000000102027812 */ /* 0x000fe400078ec0ff */
[----:B------:R-:W-:Y:S02]  /*68d0*/  IMAD.IADD R0, R23, 0x1, R0 ;  /* 0x0000000117007824 */ /* 0x000fe400078e0200 */
[----:B------:R-:W-:Y:S02]  /*68e0*/  ISETP.NE.U32.AND P5, PT, R2, 0x1, PT ;  /* 0x000000010200780c */ /* 0x000fe40003fa5070 */
[----:B------:R-:W-:Y:S02]  /*68f0*/  IMAD R25, R25, 0x100000, R0 ;  /* 0x0010000019197824 */ /* 0x000fe400078e0200 */
[----:B------:R-:W-:Y:S01]  /*6900*/  P2R R88, PR, RZ, 0x20 ;  /* 0x00000020ff587803 */ /* 0x000fe20000000000 */
[----:B------:R2:W4:Y:S01]  /*6910*/  SYNCS.PHASECHK.TRANS64.TRYWAIT P0, [R82+URZ+0xb0], R3 ;  /* 0x0000b003520075a7 */ /* 0x00052200080011ff */
[----:B-1----:R-:W-:Y:S01]  /*6920*/  @P6 SEL R87, RZ, 0x1, !P1 ;  /* 0x00000001ff576807 */ /* 0x002fe20004800000 */
[----:B--2---:R-:W-:Y:S06]  /*6930*/  @!P6 BRA `(.L_x_102) ;  /* 0x000000000068e947 */ /* 0x004fec0003800000 */
[C---:B------:R-:W-:Y:S01]  /*6940*/  @P5 IMAD R4, R74.reuse, 0x4, R35 ;  /* 0x000000044a045824 */ /* 0x040fe200078e0223 */
[----:B------:R-:W-:Y:S01]  /*6950*/  ISETP.NE.AND P1, PT, R87, RZ, PT ;  /* 0x000000ff5700720c */ /* 0x000fe20003f25270 */
[----:B------:R-:W-:Y:S01]  /*6960*/  @P5 IMAD R2, R74, 0x4, R81 ;  /* 0x000000044a025824 */ /* 0x000fe200078e0251 */
[----:B------:R-:W-:Y:S01]  /*6970*/  BSSY B0, `(.L_x_103) ;  /* 0x000000e000007945 */ /* 0x000fe20003800000 */
[----:B------:R-:W-:Y:S01]  /*6980*/  IMAD.MOV.U32 R46, RZ, RZ, RZ ;  /* 0x000000ffff2e7224 */ /* 0x000fe200078e00ff */
[----:B------:R-:W-:Y:S01]  /*6990*/  CS2R R50, SRZ ;  /* 0x0000000000327805 */ /* 0x000fe2000001ff00 */
[----:B------:R-:W-:Y:S01]  /*69a0*/  @P5 IMAD.IADD R4, R73, 0x1, R4 ;  /* 0x0000000149045824 */ /* 0x000fe200078e0204 */
[----:B------:R-:W-:Y:S02]  /*69b0*/  CS2R R48, SRZ ;  /* 0x0000000000307805 */ /* 0x000fe4000001ff00 */
[----:B------:R-:W-:Y:S02]  /*69c0*/  CS2R R44, SRZ ;  /* 0x00000000002c7805 */ /* 0x000fe4000001ff00 */
[----:B------:R-:W-:Y:S02]  /*69d0*/  CS2R R58, SRZ ;  /* 0x00000000003a7805 */ /* 0x000fe4000001ff00 */
[----:B------:R-:W-:Y:S02]  /*69e0*/  CS2R R56, SRZ ;  /* 0x0000000000387805 */ /* 0x000fe4000001ff00 */
[----:B------:R-:W-:Y:S02]  /*69f0*/  CS2R R54, SRZ ;  /* 0x0000000000367805 */ /* 0x000fe4000001ff00 */
[----:B------:R-:W-:Y:S01]  /*6a00*/  CS2R R52, SRZ ;  /* 0x0000000000347805 */ /* 0x000fe2000001ff00 */
[----:B------:R-:W-:Y:S06]  /*6a10*/  @P1 BRA `(.L_x_104) ;  /* 0x00000000000c1947 */ /* 0x000fec0003800000 */
[----:B------:R-:W-:Y:S04]  /*6a20*/  SHF.L.U32 R5, RZ, 0x1f, RZ ;  /* 0x0000001fff057819 */ /* 0x000fe800000006ff */
[----:B------:R-:W1:Y:S02]  /*6a30*/  SYNCS.PHASECHK.TRANS64.TRYWAIT P1, [UR43+0x40], R5 ;  /* 0x00004005ff0075a7 */ /* 0x000e64000802112b */
[----:B-1----:R-:W-:Y:S05]  /*6a40*/  @!P1 BRA `(.L_x_105) ;  /* 0x00000058009c9947 */ /* 0x002fea0003800000 */
.L_x_104:
[----:B------:R-:W-:Y:S05]  /*6a50*/  BSYNC B0 ;  /* 0x0000000000007941 */ /* 0x000fea0003800000 */
.L_x_103:
[----:B------:R-:W-:Y:S01]  /*6a60*/  ISETP.NE.AND P1, PT, R88, RZ, PT ;  /* 0x000000ff5800720c */ /* 0x000fe20003f25270 */
[----:B------:R-:W-:Y:S11]  /*6a70*/  HFMA2 R85, -RZ, RZ, 0, 5.9604644775390625e-08 ;  /* 0x00000001ff557431 */ /* 0x000ff600000001ff */
[----:B------:R-:W-:Y:S01]  /*6a80*/  @!UPT UIADD3 URZ, UPT, UPT, URZ, URZ, URZ ;  /* 0x000000fffffff290 */ /* 0x000fe2000fffe0ff */
[----:B------:R-:W-:Y:S05]  /*6a90*/  @P1 WARPSYNC.ALL ;  /* 0x0000000000001948 */ /* 0x000fea0003800000 */
[----:B------:R2:W1:Y:S04]  /*6aa0*/  @P1 LDSM.16.M88.4 R48, [R2+0x400] ;  /* 0x000400000230183b */ /* 0x0004680000000200 */
[----:B------:R2:W1:Y:S04]  /*6ab0*/  @P1 LDSM.16.M88.4 R44, [R4] ;  /* 0x00000000042c183b */ /* 0x0004680000000200 */
[----:B------:R2:W1:Y:S04]  /*6ac0*/  @P1 LDSM.16.M88.4 R56, [R86+UR43+0x400] ;  /* 0x0004002b5638183b */ /* 0x0004680008000200 */
[----:B------:R2:W1:Y:S02]  /*6ad0*/  @P1 LDSM.16.M88.4 R52, [R80+0x400] ;  /* 0x000400005034183b */ /* 0x0004640000000200 */
.L_x_102:
[----:B------:R-:W-:Y:S05]  /*6ae0*/  BSYNC B1 ;  /* 0x0000000000017941 */ /* 0x000fea0003800000 */
.L_x_101:
[----:B-1----:R-:W-:Y:S04]  /*6af0*/  SHF.R.U32.HI R5, RZ, 0x15, R25 ;  /* 0x00000015ff057819 */ /* 0x002fe80000011619 */
[----:B------:R-:W-:Y:S01]  /*6b00*/  LOP3.LUT P1, RZ, R5, 0x3, R64, 0x48, !PT ;  /* 0x0000000305ff7812 */ /* 0x000fe20007824840 */
[----:B------:R-:W-:Y:S01]  /*6b10*/  @!UPT UIADD3 URZ, UPT, UPT, URZ, URZ, URZ ;  /* 0x000000fffffff290 */ /* 0x000fe2000fffe0ff */
[----:B----4-:R-:W-:Y:S11]  /*6b20*/  @P0 BRA `(.L_x_106) ;  /* 0x0000000000080947 */ /* 0x010ff60003800000 */
[----:B------:R-:W1:Y:S02]  /*6b30*/  SYNCS.PHASECHK.TRANS64.TRYWAIT P0, [R82+URZ+0xb0], R3 ;  /* 0x0000b003520075a7 */ /* 0x000e6400080011ff */
[----:B-1----:R-:W-:Y:S05]  /*6b40*/  @!P0 BRA `(.L_x_107) ;  /* 0x0000005800748947 */ /* 0x002fea0003800000 */
.L_x_106:
[----:B------:R-:W-:Y:S05]  /*6b50*/  @!P1 BRA `(.L_x_108) ;  /* 0x0000000000409947 */ /* 0x000fea0003800000 */
[----:B------:R-:W4:Y:S01]  /*6b60*/  LDCU.64 UR8, c[0x4][0x70] ;  /* 0x01000e00ff0877ac */ /* 0x000f220008000a00 */
[----:B-1----:R-:W-:Y:S01]  /*6b70*/  MOV R3, 0x0 ;  /* 0x0000000000037802 */ /* 0x002fe20000000f00 */
[----:B------:R-:W-:Y:S02]  /*6b80*/  HFMA2 R12, -RZ, RZ, 0, 5.9604644775390625e-08 ;  /* 0x00000001ff0c7431 */ /* 0x000fe400000001ff */
[----:B------:R-:W-:Y:S02]  /*6b90*/  IMAD.MOV.U32 R8, RZ, RZ, 0x192 ;  /* 0x00000192ff087424 */ /* 0x000fe400078e00ff */
[----:B------:R-:W-:Y:S01]  /*6ba0*/  IMAD.MOV.U32 R13, RZ, RZ, RZ ;  /* 0x000000ffff0d7224 */ /* 0x000fe200078e00ff */
[----:B------:R-:W1:Y:S01]  /*6bb0*/  LDCU.64 UR6, c[0x4][0x78] ;  /* 0x01000f00ff0677ac */ /* 0x000e620008000a00 */
[----:B--2---:R-:W2:Y:S01]  /*6bc0*/  LDC.64 R2, c[0x4][R3] ;  /* 0x0100000003027b82 */ /* 0x004ea20000000a00 */
[----:B------:R-:W5:Y:S01]  /*6bd0*/  LDCU.64 UR4, c[0x4][0x10] ;  /* 0x01000200ff0477ac */ /* 0x000f620008000a00 */
[----:B----4-:R-:W-:Y:S01]  /*6be0*/  MOV R5, UR9 ;  /* 0x0000000900057c02 */ /* 0x010fe20008000f00 */
[----:B------:R-:W-:Y:S01]  /*6bf0*/  IMAD.U32 R4, RZ, RZ, UR8 ;  /* 0x00000008ff047e24 */ /* 0x000fe2000f8e00ff */
[----:B-1----:R-:W-:Y:S01]  /*6c00*/  MOV R7, UR7 ;  /* 0x0000000700077c02 */ /* 0x002fe20008000f00 */
[----:B------:R-:W-:Y:S01]  /*6c10*/  IMAD.U32 R6, RZ, RZ, UR6 ;  /* 0x00000006ff067e24 */ /* 0x000fe2000f8e00ff */
[----:B-----5:R-:W-:Y:S01]  /*6c20*/  MOV R11, UR5 ;  /* 0x00000005000b7c02 */ /* 0x020fe20008000f00 */
[----:B------:R-:W-:Y:S02]  /*6c30*/  IMAD.U32 R10, RZ, RZ, UR4 ;  /* 0x00000004ff0a7e24 */ /* 0x000fe4000f8e00ff */
[----:B------:R-:W-:Y:S07]  /*6c40*/  LEPC R20, `(.L_x_108) ;  /* 0x000000001014794e */ /* 0x000fee0000000000 */
[----:B--23--:R-:W-:Y:S05]  /*6c50*/  CALL.ABS.NOINC R2 ;  /* 0x0000000002007343 */ /* 0x00cfea0003c00000 */
.L_x_108:
[----:B------:R-:W-:Y:S01]  /*6c60*/  LOP3.LUT R20, R56, 0xffffe000, RZ, 0xc0, !PT ;  /* 0xffffe00038147812 */ /* 0x000fe200078ec0ff */
[----:B------:R-:W-:Y:S05]  /*6c70*/  WARPSYNC.ALL ;  /* 0x0000000000007948 */ /* 0x000fea0003800000 */
[----:B------:R-:W-:Y:S01]  /*6c80*/  R2UR UR4, R25 ;  /* 0x00000000190472ca */ /* 0x000fe200000e0000 */
[----:B------:R-:W-:Y:S01]  /*6c90*/  IMAD.SHL.U32 R90, R74, 0x4, RZ ;  /* 0x000000044a5a7824 */ /* 0x000fe200078e00ff */
[----:B------:R-:W-:Y:S01]  /*6ca0*/  LOP3.LUT R21, R57, 0xffffe000, RZ, 0xc0, !PT ;  /* 0xffffe00039157812 */ /* 0x000fe200078ec0ff */
[----:B------:R-:W-:Y:S01]  /*6cb0*/  BSSY.RECONVERGENT B0, `(.L_x_109) ;  /* 0x0000059000007945 */ /* 0x000fe20003800200 */
[----:B------:R-:W-:Y:S02]  /*6cc0*/  LOP3.LUT R26, R59, 0xffffe000, RZ, 0xc0, !PT ;  /* 0xffffe0003b1a7812 */ /* 0x000fe400078ec0ff */
[----:B------:R-:W-:Y:S02]  /*6cd0*/  LOP3.LUT R32, R53, 0xffffe000, RZ, 0xc0, !PT ;  /* 0xffffe00035207812 */ /* 0x000fe400078ec0ff */
[----:B------:R-:W-:Y:S02]  /*6ce0*/  LOP3.LUT R33, R54, 0xffffe000, RZ, 0xc0, !PT ;  /* 0xffffe00036217812 */ /* 0x000fe400078ec0ff */
[----:B------:R-:W-:Y:S02]  /*6cf0*/  IADD3 R84, PT, PT, R35, R90, RZ ;  /* 0x0000005a23547210 */ /* 0x000fe40007ffe0ff */
[----:B------:R-:W-:Y:S01]  /*6d00*/  ISETP.NE.AND P0, PT, R75, RZ, PT ;  /* 0x000000ff4b00720c */ /* 0x000fe20003f05270 */
[----:B--2---:R-:W3:Y:S02]  /*6d10*/  LDTM.16dp128bit.x8 R4, tmem[UR4] ;  /* 0x00000004000479ee */ /* 0x004ee40008180000 */
[----:B------:R-:W-:Y:S02]  /*6d20*/  IMAD.IADD R83, R73, 0x1, R84 ;  /* 0x0000000149537824 */ /* 0x000fe400078e0254 */
[C---:B---3--:R-:W-:Y:S01]  /*6d30*/  FMUL R0, R24.reuse, R4 ;  /* 0x0000000418007220 */ /* 0x048fe20000400000 */
[C---:B------:R-:W-:Y:S01]  /*6d40*/  FMUL R2, R24.reuse, R5 ;  /* 0x0000000518027220 */ /* 0x040fe20000400000 */
[C---:B-1----:R-:W-:Y:S01]  /*6d50*/  FMUL R3, R24.reuse, R6 ;  /* 0x0000000618037220 */ /* 0x042fe20000400000 */
[----:B------:R-:W-:Y:S01]  /*6d60*/  FMUL R7, R24, R7 ;  /* 0x0000000718077220 */ /* 0x000fe20000400000 */
[C---:B------:R-:W-:Y:S01]  /*6d70*/  FFMA R28, R27.reuse, R20, R0 ;  /* 0x000000141b1c7223 */ /* 0x040fe20000000000 */
[----:B------:R-:W-:Y:S01]  /*6d80*/  LOP3.LUT R20, R58, 0xffffe000, RZ, 0xc0, !PT ;  /* 0xffffe0003a147812 */ /* 0x000fe200078ec0ff */
[C---:B------:R-:W-:Y:S01]  /*6d90*/  FFMA R29, R27.reuse, R21, R2 ;  /* 0x000000151b1d7223 */ /* 0x040fe20000000002 */
[----:B------:R-:W-:Y:S01]  /*6da0*/  LOP3.LUT R21, R52, 0xffffe000, RZ, 0xc0, !PT ;  /* 0xffffe00034157812 */ /* 0x000fe200078ec0ff */
[C---:B------:R-:W-:Y:S01]  /*6db0*/  FMUL R4, R24.reuse, R8 ;  /* 0x0000000818047220 */ /* 0x040fe20000400000 */
[----:B------:R-:W-:Y:S01]  /*6dc0*/  F2FP.TF32.F32.PACK_B R28, R28 ;  /* 0x0000001cff1c723e */ /* 0x000fe200024050ff */
[----:B------:R-:W-:Y:S01]  /*6dd0*/  FFMA R30, R27, R20, R3 ;  /* 0x000000141b1e7223 */ /* 0x000fe20000000003 */
[----:B------:R-:W-:Y:S01]  /*6de0*/  LOP3.LUT R20, R55, 0xffffe000, RZ, 0xc0, !PT ;  /* 0xffffe00037147812 */ /* 0x000fe200078ec0ff */
[C---:B------:R-:W-:Y:S01]  /*6df0*/  FMUL R5, R24.reuse, R9 ;  /* 0x0000000918057220 */ /* 0x040fe20000400000 */
[----:B------:R-:W-:Y:S01]  /*6e00*/  F2FP.TF32.F32.PACK_B R29, R29 ;  /* 0x0000001dff1d723e */ /* 0x000fe200024050ff */
[C---:B------:R-:W-:Y:S01]  /*6e10*/  FMUL R6, R24.reuse, R10 ;  /* 0x0000000a18067220 */ /* 0x040fe20000400000 */
[----:B------:R-:W-:Y:S01]  /*6e20*/  F2FP.TF32.F32.PACK_B R30, R30 ;  /* 0x0000001eff1e723e */ /* 0x000fe200024050ff */
[----:B------:R-:W-:Y:S01]  /*6e30*/  FFMA R31, R27, R26, R7 ;  /* 0x0000001a1b1f7223 */ /* 0x000fe20000000007 */
[----:B------:R-:W-:Y:S01]  /*6e40*/  LOP3.LUT R26, R49, 0xffffe000, RZ, 0xc0, !PT ;  /* 0xffffe000311a7812 */ /* 0x000fe200078ec0ff */
[----:B------:R-:W-:Y:S01]  /*6e50*/  FMUL R11, R24, R11 ;  /* 0x0000000b180b7220 */ /* 0x000fe20000400000 */
[C---:B------:R-:W-:Y:S01]  /*6e60*/  FFMA R4, R27.reuse, R21, R4 ;  /* 0x000000151b047223 */ /* 0x040fe20000000004 */
[----:B------:R-:W-:Y:S01]  /*6e70*/  LOP3.LUT R21, R48, 0xffffe000, RZ, 0xc0, !PT ;  /* 0xffffe00030157812 */ /* 0x000fe200078ec0ff */
[C---:B------:R-:W-:Y:S01]  /*6e80*/  FFMA R5, R27.reuse, R32, R5 ;  /* 0x000000201b057223 */ /* 0x040fe20000000005 */
[----:B------:R-:W-:Y:S01]  /*6e90*/  F2FP.TF32.F32.PACK_B R31, R31 ;  /* 0x0000001fff1f723e */ /* 0x000fe200024050ff */
        /* <DEDUP_REMOVED lines=8> */
[----:B------:R1:W-:Y:S01]  /*6f20*/  STSM.16.M88.4 [R81+0x400], R28 ;  /* 0x0004001c51007844 */ /* 0x0003e20000000200 */
[----:B------:R-:W-:Y:S01]  /*6f30*/  F2FP.TF32.F32.PACK_B R6, R6 ;  /* 0x00000006ff06723e */ /* 0x000fe200024050ff */
[C---:B------:R-:W-:Y:S01]  /*6f40*/  FMUL R10, R24.reuse, R14 ;  /* 0x0000000e180a7220 */ /* 0x040fe20000400000 */
[----:B------:R-:W-:Y:S01]  /*6f50*/  F2FP.TF32.F32.PACK_B R7, R7 ;  /* 0x00000007ff07723e */ /* 0x000fe200024050ff */
[----:B------:R-:W-:Y:S01]  /*6f60*/  FMUL R15, R24, R15 ;  /* 0x0000000f180f7220 */ /* 0x000fe20000400000 */
[C---:B------:R-:W-:Y:S01]  /*6f70*/  FFMA R8, R27.reuse, R21, R8 ;  /* 0x000000151b087223 */ /* 0x040fe20000000008 */
[C---:B------:R-:W-:Y:S01]  /*6f80*/  FFMA R9, R27.reuse, R26, R9 ;  /* 0x0000001a1b097223 */ /* 0x040fe20000000009 */
[C---:B------:R-:W-:Y:S01]  /*6f90*/  FFMA R10, R27.reuse, R33, R10 ;  /* 0x000000211b0a7223 */ /* 0x040fe2000000000a */
[----:B------:R1:W-:Y:S01]  /*6fa0*/  STSM.16.M88.4 [R80+0x400], R4 ;  /* 0x0004000450007844 */ /* 0x0003e20000000200 */
[----:B------:R-:W-:Y:S01]  /*6fb0*/  LOP3.LUT R21, R44, 0xffffe000, RZ, 0xc0, !PT ;  /* 0xffffe0002c157812 */ /* 0x000fe200078ec0ff */
[----:B------:R-:W-:Y:S01]  /*6fc0*/  FFMA R11, R27, R20, R15 ;  /* 0x000000141b0b7223 */ /* 0x000fe2000000000f */
[----:B------:R-:W-:Y:S01]  /*6fd0*/  LOP3.LUT R20, R45, 0xffffe000, RZ, 0xc0, !PT ;  /* 0xffffe0002d147812 */ /* 0x000fe200078ec0ff */
[C---:B------:R-:W-:Y:S01]  /*6fe0*/  FMUL R12, R24.reuse, R16 ;  /* 0x00000010180c7220 */ /* 0x040fe20000400000 */
[----:B------:R-:W-:Y:S01]  /*6ff0*/  FMUL R13, R24, R17 ;  /* 0x00000011180d7220 */ /* 0x000fe20000400000 */
[----:B------:R-:W-:Y:S01]  /*7000*/  LOP3.LUT R33, R46, 0xffffe000, RZ, 0xc0, !PT ;  /* 0xffffe0002e217812 */ /* 0x000fe200078ec0ff */
[C---:B------:R-:W-:Y:S01]  /*7010*/  FMUL R14, R24.reuse, R18 ;  /* 0x00000012180e7220 */ /* 0x040fe20000400000 */
[----:B------:R-:W-:Y:S01]  /*7020*/  LOP3.LUT R26, R47, 0xffffe000, RZ, 0xc0, !PT ;  /* 0xffffe0002f1a7812 */ /* 0x000fe200078ec0ff */
[----:B------:R-:W-:Y:S01]  /*7030*/  FMUL R19, R24, R19 ;  /* 0x0000001318137220 */ /* 0x000fe20000400000 */
[C---:B------:R-:W-:Y:S01]  /*7040*/  FFMA R12, R27.reuse, R21, R12 ;  /* 0x000000151b0c7223 */ /* 0x040fe2000000000c */
[C---:B------:R-:W-:Y:S01]  /*7050*/  FFMA R13, R27.reuse, R20, R13 ;  /* 0x000000141b0d7223 */ /* 0x040fe2000000000d */
[C---:B------:R-:W-:Y:S01]  /*7060*/  FFMA R14, R27.reuse, R33, R14 ;  /* 0x000000211b0e7223 */ /* 0x040fe2000000000e */
[----:B------:R-:W-:Y:S01]  /*7070*/  FFMA R15, R27, R26, R19 ;  /* 0x0000001a1b0f7223 */ /* 0x000fe20000000013 */
[----:B------:R-:W-:Y:S02]  /*7080*/  F2FP.TF32.F32.PACK_B R8, R8 ;  /* 0x00000008ff08723e */ /* 0x000fe400024050ff */
[----:B------:R-:W-:Y:S02]  /*7090*/  F2FP.TF32.F32.PACK_B R9, R9 ;  /* 0x00000009ff09723e */ /* 0x000fe400024050ff */
[----:B------:R-:W-:Y:S02]  /*70a0*/  F2FP.TF32.F32.PACK_B R10, R10 ;  /* 0x0000000aff0a723e */ /* 0x000fe400024050ff */
[----:B------:R-:W-:Y:S02]  /*70b0*/  F2FP.TF32.F32.PACK_B R11, R11 ;  /* 0x0000000bff0b723e */ /* 0x000fe400024050ff */
[----:B------:R-:W-:Y:S02]  /*70c0*/  F2FP.TF32.F32.PACK_B R12, R12 ;  /* 0x0000000cff0c723e */ /* 0x000fe400024050ff */
[----:B------:R-:W-:Y:S01]  /*70d0*/  F2FP.TF32.F32.PACK_B R13, R13 ;  /* 0x0000000dff0d723e */ /* 0x000fe200024050ff */
[----:B------:R1:W-:Y:S01]  /*70e0*/  STSM.16.M88.4 [R84], R8 ;  /* 0x0000000854007844 */ /* 0x0003e20000000200 */
[----:B------:R-:W-:Y:S02]  /*70f0*/  F2FP.TF32.F32.PACK_B R14, R14 ;  /* 0x0000000eff0e723e */ /* 0x000fe400024050ff */
[----:B------:R-:W-:Y:S05]  /*7100*/  F2FP.TF32.F32.PACK_B R15, R15 ;  /* 0x0000000fff0f723e */ /* 0x000fea00024050ff */
[----:B------:R1:W-:Y:S01]  /*7110*/  STSM.16.M88.4 [R83], R12 ;  /* 0x0000000c53007844 */ /* 0x0003e20000000200 */
[----:B------:R-:W-:Y:S01]  /*7120*/  @!PT LDS RZ, [RZ] ;  /* 0x00000000fffff984 */ /* 0x000fe20000000800 */
[----:B------:R-:W-:Y:S01]  /*7130*/  @!PT LDS RZ, [RZ] ;  /* 0x00000000fffff984 */ /* 0x000fe20000000800 */
[----:B------:R-:W-:Y:S01]  /*7140*/  @!PT LDS RZ, [RZ] ;  /* 0x00000000fffff984 */ /* 0x000fe20000000800 */
[----:B------:R-:W-:Y:S01]  /*7150*/  @!PT LDS RZ, [RZ] ;  /* 0x00000000fffff984 */ /* 0x000fe20000000800 */
[----:B------:R2:W-:Y:S07]  /*7160*/  MEMBAR.ALL.CTA ;  /* 0x0000000000007992 */ /* 0x0005ee0000008000 */
[----:B--2---:R-:W2:Y:S02]  /*7170*/  FENCE.VIEW.ASYNC.S ;  /* 0x00000000000073c6 */ /* 0x004ea40000000000 */
[----:B--2---:R-:W-:Y:S06]  /*7180*/  BAR.SYNC.DEFER_BLOCKING 0x1, 0x80 ;  /* 0x0042000000007b1d */ /* 0x004fec0000010000 */
[----:B------:R-:W-:Y:S05]  /*7190*/  @P0 BRA `(.L_x_110) ;  /* 0x0000000000280947 */ /* 0x000fea0003800000 */
[----:B------:R-:W-:Y:S01]  /*71a0*/  UIADD3 UR4, UPT, UPT, UR43, 0x400, URZ ;  /* 0x000004002b047890 */ /* 0x000fe2000fffe0ff */
[----:B------:R-:W-:Y:S05]  /*71b0*/  UMOV UR51, UR36 ;  /* 0x0000002400337c82 */ /* 0x000fea0008000000 */
[----:B------:R-:W-:Y:S01]  /*71c0*/  MOV R68, UR4 ;  /* 0x0000000400447c02 */ /* 0x000fe20008000f00 */
[----:B------:R-:W-:Y:S03]  /*71d0*/  UIADD3 UR4, UP0, UPT, UR54, 0x680, URZ ;  /* 0x0000068036047890 */ /* 0x000fe6000ff1e0ff */
[----:B------:R-:W-:Y:S01]  /*71e0*/  R2UR UR48, R68 ;  /* 0x00000000443072ca */ /* 0x000fe200000e0000 */
[----:B------:R-:W-:Y:S11]  /*71f0*/  UIADD3.X UR5, UPT, UPT, URZ, UR55, URZ, UP0, !UPT ;  /* 0x00000037ff057290 */ /* 0x000ff600087fe4ff */
[----:B------:R-:W-:Y:S01]  /*7200*/  @!UPT UIADD3 URZ, UPT, UPT, URZ, URZ, URZ ;  /* 0x000000fffffff290 */ /* 0x000fe2000fffe0ff */
[----:B------:R2:W-:Y:S01]  /*7210*/  UTMASTG.3D [UR48], [UR4] ;  /* 0x00000030040073b5 */ /* 0x0005e20008010000 */
[----:B------:R0:W-:Y:S01]  /*7220*/  UTMACMDFLUSH ;  /* 0x00000000000079b7 */ /* 0x0001e20000000000 */
[----:B--2---:R-:W-:Y:S04]  /*7230*/  DEPBAR.LE SB0, 0x1 ;  /* 0x000080400000791a */ /* 0x004fe80000000000 */
.L_x_110:
[----:B------:R-:W-:Y:S05]  /*7240*/  BSYNC.RECONVERGENT B0 ;  /* 0x0000000000007941 */ /* 0x000fea0003800200 */
.L_x_109:
[----:B------:R-:W-:Y:S01]  /*7250*/  BAR.SYNC.DEFER_BLOCKING 0x1, 0x80 ;  /* 0x0042000000007b1d */ /* 0x000fe20000010000 */
[----:B------:R-:W-:Y:S01]  /*7260*/  ISETP.NE.AND P1, PT, R79, RZ, PT ;  /* 0x000000ff4f00720c */ /* 0x000fe20003f25270 */
[----:B------:R-:W-:Y:S01]  /*7270*/  UISETP.NE.AND UP0, UPT, UR52, URZ, UPT ;  /* 0x000000ff3400728c */ /* 0x000fe2000bf05270 */
[----:B------:R-:W-:Y:S11]  /*7280*/  LEA R3, R85, UR43, 0x3 ;  /* 0x0000002b55037c11 */ /* 0x000ff6000f8e18ff */
[----:B-1----:R-:W-:Y:S01]  /*7290*/  @P1 SHF.L.U32 R4, RZ, 0x1f, RZ ;  /* 0x0000001fff041819 */ /* 0x002fe200000006ff */
[----:B------:R-:W-:Y:S06]  /*72a0*/  BRA.U !UP0, `(.L_x_111) ;  /* 0x0000000108247547 */ /* 0x000fec000b800000 */
[----:B------:R-:W1:Y:S01]  /*72b0*/  S2R R0, SR_CgaCtaId ;  /* 0x0000000000007919 */ /* 0x000e620000008800 */
[----:B------:R-:W-:Y:S01]  /*72c0*/  IMAD.U32 R2, RZ, RZ, UR47 ;  /* 0x0000002fff027e24 */ /* 0x000fe2000f8e00ff */
[----:B------:R-:W-:Y:S04]  /*72d0*/  UIADD3 UR4, UPT, UPT, UR47, 0x1, URZ ;  /* 0x000000012f047890 */ /* 0x000fe8000fffe0ff */
[----:B------:R-:W-:Y:S01]  /*72e0*/  @P1 LEA R2, R2, UR43, 0x3 ;  /* 0x0000002b02021c11 */ /* 0x000fe2000f8e18ff */
[----:B------:R-:W-:Y:S04]  /*72f0*/  UISETP.NE.AND UP0, UPT, UR4, 0x4, UPT ;  /* 0x000000040400788c */ /* 0x000fe8000bf05270 */
[----:B------:R-:W-:Y:S01]  /*7300*/  @P1 VIADD R5, R2, 0x60 ;  /* 0x0000006002051836 */ /* 0x000fe20000000000 */
[----:B------:R-:W-:Y:S04]  /*7310*/  USEL UR47, UR4, URZ, UP0 ;  /* 0x000000ff042f7287 */ /* 0x000fe80008000000 */
[----:B-1----:R-:W-:Y:S04]  /*7320*/  @P1 PRMT R0, R0, 0x654, R5 ;  /* 0x0000065400001816 */ /* 0x002fe80000000005 */
[----:B------:R1:W-:Y:S04]  /*7330*/  @P1 SYNCS.ARRIVE.TRANS64.RED.A1T0 RZ, [R0+URZ], RZ ;  /* 0x000000ff00ff19a7 */ /* 0x0003e800081004ff */
.L_x_111:
[----:B------:R-:W2:Y:S01]  /*7340*/  @P1 SYNCS.PHASECHK.TRANS64.TRYWAIT P0, [R3+URZ+0x40], R4 ;  /* 0x00004004030015a7 */ /* 0x000ea200080011ff */
[----:B------:R-:W-:Y:S01]  /*7350*/  BSSY B1, `(.L_x_112) ;  /* 0x0000017000017945 */ /* 0x000fe20003800000 */
[----:B--2---:R-:W-:Y:S03]  /*7360*/  @P1 SEL R87, RZ, 0x1, !P0 ;  /* 0x00000001ff571807 */ /* 0x004fe60004000000 */
[----:B------:R-:W-:Y:S05]  /*7370*/  @!P1 BRA `(.L_x_113) ;  /* 0x0000000000509947 */ /* 0x000fea0003800000 */
[----:B------:R-:W-:Y:S01]  /*7380*/  ISETP.NE.AND P1, PT, R88, RZ, PT ;  /* 0x000000ff5800720c */ /* 0x000fe20003f25270 */
[----:B------:R-:W-:Y:S01]  /*7390*/  BSSY B0, `(.L_x_114) ;  /* 0x000000a000007945 */ /* 0x000fe20003800000 */
[----:B------:R-:W-:Y:S11]  /*73a0*/  ISETP.NE.AND P0, PT, R87, RZ, PT ;  /* 0x000000ff5700720c */ /* 0x000ff60003f05270 */
[----:B------:R-:W-:Y:S04]  /*73b0*/  @P1 IMAD R5, R85, 0x2000, R86 ;  /* 0x0000200055051824 */ /* 0x000fe800078e0256 */
[----:B------:R-:W-:Y:S05]  /*73c0*/  @P1 VIADD R4, R5, UR43 ;  /* 0x0000002b05041c36 */ /* 0x000fea0008000000 */
[----:B------:R-:W-:Y:S01]  /*73d0*/  @P1 IADD3 R2, PT, PT, R90, R4, RZ ;  /* 0x000000045a021210 */ /* 0x000fe20007ffe0ff */
[----:B------:R-:W-:Y:S01]  /*73e0*/  @P1 IMAD.IADD R4, R73, 0x1, R4 ;  /* 0x0000000149041824 */ /* 0x000fe200078e0204 */
[----:B------:R-:W-:Y:S06]  /*73f0*/  @P0 BRA `(.L_x_115) ;  /* 0x00000000000c0947 */ /* 0x000fec0003800000 */
[----:B-1----:R-:W-:Y:S04]  /*7400*/  SHF.L.U32 R0, RZ, 0x1f, RZ ;  /* 0x0000001fff007819 */ /* 0x002fe800000006ff */
[----:B------:R-:W1:Y:S02]  /*7410*/  SYNCS.PHASECHK.TRANS64.TRYWAIT P0, [R3+URZ+0x40], R0 ;  /* 0x00004000030075a7 */ /* 0x000e6400080011ff */
[----:B-1----:R-:W-:Y:S05]  /*7420*/  @!P0 BRA `(.L_x_116) ;  /* 0x0000005000508947 */ /* 0x002fea0003800000 */
.L_x_115:
[----:B------:R-:W-:Y:S05]  /*7430*/  BSYNC B0 ;  /* 0x0000000000007941 */ /* 0x000fea0003800000 */
.L_x_114:
[----:B------:R-:W-:Y:S02]  /*7440*/  ISETP.NE.AND P0, PT, R88, RZ, PT ;  /* 0x000000ff5800720c */ /* 0x000fe40003f05270 */
[----:B------:R-:W-:Y:S11]  /*7450*/  IADD3 R85, PT, PT, R85, 0x1, RZ ;  /* 0x0000000155557810 */ /* 0x000ff60007ffe0ff */
[----:B-1----:R-:W-:Y:S01]  /*7460*/  @P0 IMAD.IADD R0, R73, 0x1, R2 ;  /* 0x0000000149000824 */ /* 0x002fe200078e0202 */
[----:B------:R-:W-:Y:S05]  /*7470*/  @P0 WARPSYNC.ALL ;  /* 0x0000000000000948 */ /* 0x000fea0003800000 */
[----:B------:R2:W3:Y:S04]  /*7480*/  @P0 LDSM.16.M88.4 R56, [R5+UR43+0x400] ;  /* 0x0004002b0538083b */ /* 0x0004e80008000200 */
[----:B------:R2:W4:Y:S04]  /*7490*/  @P0 LDSM.16.M88.4 R52, [R4+0x400] ;  /* 0x000400000434083b */ /* 0x0005280000000200 */
[----:B------:R2:W1:Y:S04]  /*74a0*/  @P0 LDSM.16.M88.4 R48, [R2+0x400] ;  /* 0x000400000230083b */ /* 0x0004680000000200 */
[----:B------:R2:W1:Y:S02]  /*74b0*/  @P0 LDSM.16.M88.4 R44, [R0+0x400] ;  /* 0x00040000002c083b */ /* 0x0004640000000200 */
.L_x_113:
[----:B------:R-:W-:Y:S05]  /*74c0*/  BSYNC B1 ;  /* 0x0000000000017941 */ /* 0x000fea0003800000 */
.L_x_112:
[----:B------:R-:W-:Y:S05]  /*74d0*/  VIADD R3, R25, 0x20 ;  /* 0x0000002019037836 */ /* 0x000fea0000000000 */
[----:B------:R-:W-:Y:S04]  /*74e0*/  SHF.R.U32.HI R3, RZ, 0x15, R3 ;  /* 0x00000015ff037819 */ /* 0x000fe80000011603 */
[----:B------:R-:W-:Y:S11]  /*74f0*/  LOP3.LUT P0, RZ, R3, 0x3, R64, 0x48, !PT ;  /* 0x0000000303ff7812 */ /* 0x000ff60007804840 */
[----:B------:R-:W-:Y:S02]  /*7500*/  @!UPT UIADD3 URZ, UPT, UPT, URZ, URZ, URZ ;  /* 0x000000fffffff290 */ /* 0x000fe4000fffe0ff */
[----:B------:R-:W-:Y:S05]  /*7510*/  @!P0 BRA `(.L_x_117) ;  /* 0x0000000000408947 */ /* 0x000fea0003800000 */
[----:B------:R-:W5:Y:S01]  /*7520*/  LDCU.64 UR8, c[0x4][0x70] ;  /* 0x01000e00ff0877ac */ /* 0x000f620008000a00 */
[----:B------:R-:W-:Y:S01]  /*7530*/  MOV R3, 0x0 ;  /* 0x0000000000037802 */ /* 0x000fe20000000f00 */
[----:B------:R-:W-:Y:S02]  /*7540*/  HFMA2 R12, -RZ, RZ, 0, 5.9604644775390625e-08 ;  /* 0x00000001ff0c7431 */ /* 0x000fe400000001ff */
[----:B------:R-:W-:Y:S02]  /*7550*/  IMAD.MOV.U32 R8, RZ, RZ, 0x192 ;  /* 0x00000192ff087424 */ /* 0x000fe400078e00ff */
[----:B------:R-:W-:Y:S01]  /*7560*/  IMAD.MOV.U32 R13, RZ, RZ, RZ ;  /* 0x000000ffff0d7224 */ /* 0x000fe200078e00ff */
[----:B------:R-:W3:Y:S01]  /*7570*/  LDCU.64 UR6, c[0x4][0x78] ;  /* 0x01000f00ff0677ac */ /* 0x000ee20008000a00 */
[----:B--2---:R-:W2:Y:S01]  /*7580*/  LDC.64 R2, c[0x4][R3] ;  /* 0x0100000003027b82 */ /* 0x004ea20000000a00 */
[----:B------:R-:W4:Y:S01]  /*7590*/  LDCU.64 UR4, c[0x4][0x10] ;  /* 0x01000200ff0477ac */ /* 0x000f220008000a00 */
[----:B-----5:R-:W-:Y:S01]  /*75a0*/  MOV R5, UR9 ;  /* 0x0000000900057c02 */ /* 0x020fe20008000f00 */
[----:B------:R-:W-:Y:S01]  /*75b0*/  IMAD.U32 R4, RZ, RZ, UR8 ;  /* 0x00000008ff047e24 */ /* 0x000fe2000f8e00ff */
[----:B---3--:R-:W-:Y:S01]  /*75c0*/  MOV R7, UR7 ;  /* 0x0000000700077c02 */ /* 0x008fe20008000f00 */
[----:B------:R-:W-:Y:S01]  /*75d0*/  IMAD.U32 R6, RZ, RZ, UR6 ;  /* 0x00000006ff067e24 */ /* 0x000fe2000f8e00ff */
[----:B----4-:R-:W-:Y:S01]  /*75e0*/  MOV R11, UR5 ;  /* 0x00000005000b7c02 */ /* 0x010fe20008000f00 */
[----:B------:R-:W-:Y:S02]  /*75f0*/  IMAD.U32 R10, RZ, RZ, UR4 ;  /* 0x00000004ff0a7e24 */ /* 0x000fe4000f8e00ff */
[----:B------:R-:W-:Y:S07]  /*7600*/  LEPC R20, `(.L_x_117) ;  /* 0x000000001014794e */ /* 0x000fee0000000000 */
[----:B-12---:R-:W-:Y:S05]  /*7610*/  CALL.ABS.NOINC R2 ;  /* 0x0000000002007343 */ /* 0x006fea0003c00000 */
.L_x_117:
[----:B---3--:R-:W-:Y:S01]  /*7620*/  LOP3.LUT R20, R56, 0xffffe000, RZ, 0xc0, !PT ;  /* 0xffffe00038147812 */ /* 0x008fe200078ec0ff */
[----:B------:R-:W-:Y:S05]  /*7630*/  WARPSYNC.ALL ;  /* 0x0000000000007948 */ /* 0x000fea0003800000 */
[----:B------:R-:W-:Y:S01]  /*7640*/  R2UR UR4, R25 ;  /* 0x00000000190472ca */ /* 0x000fe200000e0000 */
[----:B------:R-:W3:Y:S01]  /*7650*/  S2R R89, SR_CgaCtaId ;  /* 0x0000000000597919 */ /* 0x000ee20000008800 */
[----:B------:R-:W-:Y:S01]  /*7660*/  LOP3.LUT R21, R57, 0xffffe000, RZ, 0xc0, !PT ;  /* 0xffffe00039157812 */ /* 0x000fe200078ec0ff */
[----:B------:R-:W-:Y:S01]  /*7670*/  IMAD.U32 R40, RZ, RZ, UR47 ;  /* 0x0000002fff287e24 */ /* 0x000fe2000f8e00ff */
[----:B------:R-:W-:Y:S01]  /*7680*/  LOP3.LUT R41, R58, 0xffffe000, RZ, 0xc0, !PT ;  /* 0xffffe0003a297812 */ /* 0x000fe200078ec0ff */
[----:B------:R-:W-:Y:S01]  /*7690*/  BSSY.RECONVERGENT B0, `(.L_x_118) ;  /* 0x000005b000007945 */ /* 0x000fe20003800200 */
[----:B-1----:R-:W-:Y:S02]  /*76a0*/  LOP3.LUT R26, R48, 0xffffe000, RZ, 0xc0, !PT ;  /* 0xffffe000301a7812 */ /* 0x002fe400078ec0ff */
[----:B------:R-:W-:Y:S02]  /*76b0*/  ISETP.NE.AND P6, PT, R79, RZ, PT ;  /* 0x000000ff4f00720c */ /* 0x000fe40003fc5270 */
[----:B------:R-:W-:Y:S02]  /*76c0*/  ISETP.NE.AND P0, PT, R75, RZ, PT ;  /* 0x000000ff4b00720c */ /* 0x000fe40003f05270 */
[----:B------:R-:W-:Y:S01]  /*76d0*/  LEA R91, R85, UR43, 0x3 ;  /* 0x0000002b555b7c11 */ /* 0x000fe2000f8e18ff */
[----:B--2---:R-:W1:Y:S08]  /*76e0*/  LDTM.16dp128bit.x8 R4, tmem[UR4+0x20] ;  /* 0x00002004000479ee */ /* 0x004e700008180000 */
[----:B------:R-:W-:Y:S02]  /*76f0*/  @P6 LEA R40, R40, UR43, 0x3 ;  /* 0x0000002b28286c11 */ /* 0x000fe4000f8e18ff */
[----:B------:R-:W-:Y:S03]  /*7700*/  @P6 SHF.L.U32 R92, RZ, 0x1f, RZ ;  /* 0x0000001fff5c6819 */ /* 0x000fe600000006ff */
[----:B------:R-:W-:Y:S05]  /*7710*/  @P6 VIADD R40, R40, 0x60 ;  /* 0x0000006028286836 */ /* 0x000fea0000000000 */
[----:B---3--:R-:W-:Y:S01]  /*7720*/  @P6 PRMT R40, R89, 0x654, R40 ;  /* 0x0000065459286816 */ /* 0x008fe20000000028 */
[C---:B-1----:R-:W-:Y:S01]  /*7730*/  FMUL R0, R24.reuse, R4 ;  /* 0x0000000418007220 */ /* 0x042fe20000400000 */
[C---:B------:R-:W-:Y:S01]  /*7740*/  FMUL R2, R24.reuse, R5 ;  /* 0x0000000518027220 */ /* 0x040fe20000400000 */
[C---:B------:R-:W-:Y:S01]  /*7750*/  FMUL R3, R24.reuse, R10 ;  /* 0x0000000a18037220 */ /* 0x040fe20000400000 */
[----:B------:R-:W-:Y:S01]  /*7760*/  FMUL R4, R24, R11 ;  /* 0x0000000b18047220 */ /* 0x000fe20000400000 */
[C---:B------:R-:W-:Y:S01]  /*7770*/  FFMA R28, R27.reuse, R20, R0 ;  /* 0x000000141b1c7223 */ /* 0x040fe20000000000 */
[----:B----4-:R-:W-:Y:S01]  /*7780*/  LOP3.LUT R20, R52, 0xffffe000, RZ, 0xc0, !PT ;  /* 0xffffe00034147812 */ /* 0x010fe200078ec0ff */
        /* <DEDUP_REMOVED lines=8> */
[----:B------:R-:W-:Y:S01]  /*7810*/  FFMA R31, R27, R21, R2 ;  /* 0x000000151b1f7223 */ /* 0x000fe20000000002 */
[----:B------:R-:W-:Y:S01]  /*7820*/  LOP3.LUT R21, R53, 0xffffe000, RZ, 0xc0, !PT ;  /* 0xffffe00035157812 */ /* 0x000fe200078ec0ff */
[C---:B------:R-:W-:Y:S01]  /*7830*/  FMUL R0, R24.reuse, R8 ;  /* 0x0000000818007220 */ /* 0x040fe20000400000 */
[----:B------:R-:W-:Y:S01]  /*7840*/  F2FP.TF32.F32.PACK_B R30, R30 ;  /* 0x0000001eff1e723e */ /* 0x000fe200024050ff */
[----:B------:R-:W-:Y:S01]  /*7850*/  FMUL R2, R24, R9 ;  /* 0x0000000918027220 */ /* 0x000fe20000400000 */
[----:B------:R-:W-:Y:S01]  /*7860*/  F2FP.TF32.F32.PACK_B R31, R31 ;  /* 0x0000001fff1f723e */ /* 0x000fe200024050ff */
[C---:B------:R-:W-:Y:S01]  /*7870*/  FFMA R32, R27.reuse, R20, R0 ;  /* 0x000000141b207223 */ /* 0x040fe20000000000 */
[----:B------:R-:W-:Y:S01]  /*7880*/  LOP3.LUT R20, R54, 0xffffe000, RZ, 0xc0, !PT ;  /* 0xffffe00036147812 */ /* 0x000fe200078ec0ff */
[----:B------:R-:W-:Y:S01]  /*7890*/  FFMA R33, R27, R21, R2 ;  /* 0x000000151b217223 */ /* 0x000fe20000000002 */
[----:B------:R-:W-:Y:S01]  /*78a0*/  LOP3.LUT R21, R49, 0xffffe000, RZ, 0xc0, !PT ;  /* 0xffffe00031157812 */ /* 0x000fe200078ec0ff */
[----:B------:R1:W-:Y:S01]  /*78b0*/  STSM.16.M88.4 [R81+0x2400], R28 ;  /* 0x0024001c51007844 */ /* 0x0003e20000000200 */
[----:B------:R-:W-:Y:S01]  /*78c0*/  F2FP.TF32.F32.PACK_B R32, R32 ;  /* 0x00000020ff20723e */ /* 0x000fe200024050ff */
[C---:B------:R-:W-:Y:S01]  /*78d0*/  FFMA R34, R27.reuse, R20, R3 ;  /* 0x000000141b227223 */ /* 0x040fe20000000003 */
[----:B------:R-:W-:Y:S01]  /*78e0*/  LOP3.LUT R20, R50, 0xffffe000, RZ, 0xc0, !PT ;  /* 0xffffe00032147812 */ /* 0x000fe200078ec0ff */
[C---:B------:R-:W-:Y:S01]  /*78f0*/  FMUL R5, R24.reuse, R12 ;  /* 0x0000000c18057220 */ /* 0x040fe20000400000 */
[----:B------:R-:W-:Y:S01]  /*7900*/  F2FP.TF32.F32.PACK_B R33, R33 ;  /* 0x00000021ff21723e */ /* 0x000fe200024050ff */
[C---:B------:R-:W-:Y:S01]  /*7910*/  FMUL R6, R24.reuse, R13 ;  /* 0x0000000d18067220 */ /* 0x040fe20000400000 */
[----:B------:R-:W-:Y:S01]  /*7920*/  F2FP.TF32.F32.PACK_B R34, R34 ;  /* 0x00000022ff22723e */ /* 0x000fe200024050ff */
[----:B------:R-:W-:Y:S01]  /*7930*/  FMUL R7, R24, R14 ;  /* 0x0000000e18077220 */ /* 0x000fe20000400000 */
[----:B------:R-:W-:Y:S01]  /*7940*/  FFMA R35, R27, R41, R4 ;  /* 0x000000291b237223 */ /* 0x000fe20000000004 */
[----:B------:R-:W-:Y:S01]  /*7950*/  LOP3.LUT R41, R51, 0xffffe000, RZ, 0xc0, !PT ;  /* 0xffffe00033297812 */ /* 0x000fe200078ec0ff */
[C---:B------:R-:W-:Y:S01]  /*7960*/  FFMA R36, R27.reuse, R26, R5 ;  /* 0x0000001a1b247223 */ /* 0x040fe20000000005 */
[----:B------:R-:W-:Y:S01]  /*7970*/  LOP3.LUT R26, R46, 0xffffe000, RZ, 0xc0, !PT ;  /* 0xffffe0002e1a7812 */ /* 0x000fe200078ec0ff */
[C---:B------:R-:W-:Y:S01]  /*7980*/  FFMA R37, R27.reuse, R21, R6 ;  /* 0x000000151b257223 */ /* 0x040fe20000000006 */
[----:B------:R-:W-:Y:S01]  /*7990*/  FMUL R8, R24, R15 ;  /* 0x0000000f18087220 */ /* 0x000fe20000400000 */
[----:B------:R-:W-:Y:S01]  /*79a0*/  FFMA R38, R27, R20, R7 ;  /* 0x000000141b267223 */ /* 0x000fe20000000007 */
[----:B------:R-:W-:Y:S01]  /*79b0*/  LOP3.LUT R20, R44, 0xffffe000, RZ, 0xc0, !PT ;  /* 0xffffe0002c147812 */ /* 0x000fe200078ec0ff */
[C---:B------:R-:W-:Y:S01]  /*79c0*/  FMUL R9, R24.reuse, R16 ;  /* 0x0000001018097220 */ /* 0x040fe20000400000 */
[----:B------:R-:W-:Y:S01]  /*79d0*/  LOP3.LUT R21, R45, 0xffffe000, RZ, 0xc0, !PT ;  /* 0xffffe0002d157812 */ /* 0x000fe200078ec0ff */
[----:B------:R-:W-:Y:S01]  /*79e0*/  FFMA R39, R27, R41, R8 ;  /* 0x000000291b277223 */ /* 0x000fe20000000008 */
[C---:B------:R-:W-:Y:S01]  /*79f0*/  FMUL R10, R24.reuse, R17 ;  /* 0x00000011180a7220 */ /* 0x040fe20000400000 */
[C---:B------:R-:W-:Y:S01]  /*7a00*/  FMUL R11, R24.reuse, R18 ;  /* 0x00000012180b7220 */ /* 0x040fe20000400000 */
[----:B------:R-:W-:Y:S01]  /*7a10*/  LOP3.LUT R41, R47, 0xffffe000, RZ, 0xc0, !PT ;  /* 0xffffe0002f297812 */ /* 0x000fe200078ec0ff */
[----:B------:R-:W-:Y:S01]  /*7a20*/  FMUL R12, R24, R19 ;  /* 0x00000013180c7220 */ /* 0x000fe20000400000 */
[----:B------:R-:W-:Y:S02]  /*7a30*/  F2FP.TF32.F32.PACK_B R35, R35 ;  /* 0x00000023ff23723e */ /* 0x000fe400024050ff */
[----:B------:R-:W-:Y:S02]  /*7a40*/  F2FP.TF32.F32.PACK_B R36, R36 ;  /* 0x00000024ff24723e */ /* 0x000fe400024050ff */
[----:B------:R-:W-:Y:S01]  /*7a50*/  F2FP.TF32.F32.PACK_B R37, R37 ;  /* 0x00000025ff25723e */ /* 0x000fe200024050ff */
[----:B------:R2:W-:Y:S01]  /*7a60*/  STSM.16.M88.4 [R80+0x2400], R32 ;  /* 0x0024002050007844 */ /* 0x0005e20000000200 */
[----:B------:R-:W-:Y:S01]  /*7a70*/  F2FP.TF32.F32.PACK_B R38, R38 ;  /* 0x00000026ff26723e */ /* 0x000fe200024050ff */
[C---:B-1----:R-:W-:Y:S01]  /*7a80*/  FFMA R28, R27.reuse, R20, R9 ;  /* 0x000000141b1c7223 */ /* 0x042fe20000000009 */
[C---:B------:R-:W-:Y:S01]  /*7a90*/  FFMA R29, R27.reuse, R21, R10 ;  /* 0x000000151b1d7223 */ /* 0x040fe2000000000a */
[C---:B------:R-:W-:Y:S01]  /*7aa0*/  FFMA R30, R27.reuse, R26, R11 ;  /* 0x0000001a1b1e7223 */ /* 0x040fe2000000000b */
[----:B------:R-:W-:Y:S01]  /*7ab0*/  FFMA R31, R27, R41, R12 ;  /* 0x000000291b1f7223 */ /* 0x000fe2000000000c */
[----:B------:R-:W-:Y:S02]  /*7ac0*/  F2FP.TF32.F32.PACK_B R39, R39 ;  /* 0x00000027ff27723e */ /* 0x000fe400024050ff */
[----:B------:R-:W-:Y:S02]  /*7ad0*/  F2FP.TF32.F32.PACK_B R28, R28 ;  /* 0x0000001cff1c723e */ /* 0x000fe400024050ff */
[----:B------:R-:W-:Y:S01]  /*7ae0*/  F2FP.TF32.F32.PACK_B R29, R29 ;  /* 0x0000001dff1d723e */ /* 0x000fe200024050ff */
[----:B------:R2:W-:Y:S01]  /*7af0*/  STSM.16.M88.4 [R84+0x2000], R36 ;  /* 0x0020002454007844 */ /* 0x0005e20000000200 */
[----:B------:R-:W-:Y:S02]  /*7b00*/  F2FP.TF32.F32.PACK_B R30, R30 ;  /* 0x0000001eff1e723e */ /* 0x000fe400024050ff */
[----:B------:R-:W-:Y:S05]  /*7b10*/  F2FP.TF32.F32.PACK_B R31, R31 ;  /* 0x0000001fff1f723e */ /* 0x000fea00024050ff */
[----:B------:R2:W-:Y:S01]  /*7b20*/  STSM.16.M88.4 [R83+0x2000], R28 ;  /* 0x0020001c53007844 */ /* 0x0005e20000000200 */
[----:B------:R-:W-:Y:S01]  /*7b30*/  @!PT LDS RZ, [RZ] ;  /* 0x00000000fffff984 */ /* 0x000fe20000000800 */
[----:B------:R-:W-:Y:S01]  /*7b40*/  @!PT LDS RZ, [RZ] ;  /* 0x00000000fffff984 */ /* 0x000fe20000000800 */
[----:B------:R-:W-:Y:S01]  /*7b50*/  @!PT LDS RZ, [RZ] ;  /* 0x00000000fffff984 */ /* 0x000fe20000000800 */
[----:B------:R-:W-:Y:S01]  /*7b60*/  @!PT LDS RZ, [RZ] ;  /* 0x00000000fffff984 */ /* 0x000fe20000000800 */
[----:B------:R1:W-:Y:S07]  /*7b70*/  MEMBAR.ALL.CTA ;  /* 0x0000000000007992 */ /* 0x0003ee0000008000 */
[----:B-1----:R-:W1:Y:S02]  /*7b80*/  FENCE.VIEW.ASYNC.S ;  /* 0x00000000000073c6 */ /* 0x002e640000000000 */
[----:B-1----:R-:W-:Y:S06]  /*7b90*/  BAR.SYNC.DEFER_BLOCKING 0x1, 0x80 ;  /* 0x0042000000007b1d */ /* 0x002fec0000010000 */
[----:B------:R-:W-:Y:S05]  /*7ba0*/  @P0 BRA `(.L_x_119) ;  /* 0x0000000000240947 */ /* 0x000fea0003800000 */
[----:B------:R-:W-:Y:S02]  /*7bb0*/  UIADD3 UR4, UP0, UPT, UR54, 0x680, URZ ;  /* 0x0000068036047890 */ /* 0x000fe4000ff1e0ff */
[----:B------:R-:W-:Y:S02]  /*7bc0*/  UIADD3 UR9, UPT, UPT, UR49, 0x20, URZ ;  /* 0x0000002031097890 */ /* 0x000fe4000fffe0ff */
[----:B------:R-:W-:Y:S02]  /*7bd0*/  UIADD3 UR8, UPT, UPT, UR43, 0x2400, URZ ;  /* 0x000024002b087890 */ /* 0x000fe4000fffe0ff */
[----:B------:R-:W-:Y:S01]  /*7be0*/  UIADD3.X UR5, UPT, UPT, URZ, UR55, URZ, UP0, !UPT ;  /* 0x00000037ff057290 */ /* 0x000fe200087fe4ff */
[----:B------:R-:W-:Y:S01]  /*7bf0*/  UMOV UR10, UR50 ;  /* 0x00000032000a7c82 */ /* 0x000fe20008000000 */
[----:B------:R-:W-:Y:S07]  /*7c00*/  UMOV UR11, UR36 ;  /* 0x00000024000b7c82 */ /* 0x000fee0008000000 */
[----:B------:R1:W-:Y:S01]  /*7c10*/  UTMASTG.3D [UR8], [UR4] ;  /* 0x00000008040073b5 */ /* 0x0003e20008010000 */
[----:B------:R0:W-:Y:S01]  /*7c20*/  UTMACMDFLUSH ;  /* 0x00000000000079b7 */ /* 0x0001e20000000000 */
[----:B-1----:R-:W-:Y:S04]  /*7c30*/  DEPBAR.LE SB0, 0x1 ;  /* 0x000080400000791a */ /* 0x002fe80000000000 */
.L_x_119:
[----:B------:R-:W-:Y:S05]  /*7c40*/  BSYNC.RECONVERGENT B0 ;  /* 0x0000000000007941 */ /* 0x000fea0003800200 */
.L_x_118:
[----:B------:R-:W-:Y:S01]  /*7c50*/  BAR.SYNC.DEFER_BLOCKING 0x1, 0x80 ;  /* 0x0042000000007b1d */ /* 0x000fe20000010000 */
[----:B------:R-:W-:Y:S04]  /*7c60*/  UIADD3 UR4, UPT, UPT, UR47, 0x1, URZ ;  /* 0x000000012f047890 */ /* 0x000fe8000fffe0ff */
[----:B------:R-:W-:Y:S04]  /*7c70*/  UISETP.NE.AND UP0, UPT, UR4, 0x4, UPT ;  /* 0x000000040400788c */ /* 0x000fe8000bf05270 */
[----:B------:R-:W-:Y:S01]  /*7c80*/  USEL UR46, UR4, URZ, UP0 ;  /* 0x000000ff042e7287 */ /* 0x000fe20008000000 */
[----:B------:R1:W-:Y:S01]  /*7c90*/  @P6 SYNCS.ARRIVE.TRANS64.RED.A1T0 RZ, [R40+URZ], RZ ;  /* 0x000000ff28ff69a7 */ /* 0x0003e200081004ff */
[----:B------:R-:W-:Y:S01]  /*7ca0*/  BSSY B1, `(.L_x_120) ;  /* 0x0000018000017945 */ /* 0x000fe20003800000 */
[----:B------:R-:W3:Y:S02]  /*7cb0*/  @P6 SYNCS.PHASECHK.TRANS64.TRYWAIT P0, [R91+URZ+0x40], R92 ;  /* 0x0000405c5b0065a7 */ /* 0x000ee400080011ff */
[----:B---3--:R-:W-:Y:S01]  /*7cc0*/  @P6 SEL R87, RZ, 0x1, !P0 ;  /* 0x00000001ff576807 */ /* 0x008fe20004000000 */
[----:B-1----:R-:W-:Y:S06]  /*7cd0*/  @!P6 BRA `(.L_x_121) ;  /* 0x000000000050e947 */ /* 0x002fec0003800000 */
        /* <DEDUP_REMOVED lines=8> */
[----:B------:R-:W-:Y:S04]  /*7d60*/  SHF.L.U32 R4, RZ, 0x1f, RZ ;  /* 0x0000001fff047819 */ /* 0x000fe800000006ff */
[----:B------:R-:W1:Y:S02]  /*7d70*/  SYNCS.PHASECHK.TRANS64.TRYWAIT P0, [R91+URZ+0x40], R4 ;  /* 0x000040045b0075a7 */ /* 0x000e6400080011ff */
[----:B-1----:R-:W-:Y:S05]  /*7d80*/  @!P0 BRA `(.L_x_124) ;  /* 0x00000048000c8947 */ /* 0x002fea0003800000 */
.L_x_123:
[----:B------:R-:W-:Y:S05]  /*7d90*/  BSYNC B0 ;  /* 0x0000000000007941 */ /* 0x000fea0003800000 */
.L_x_122:
        /* <DEDUP_REMOVED lines=8> */
.L_x_121:
[----:B------:R-:W-:Y:S05]  /*7e20*/  BSYNC B1 ;  /* 0x0000000000017941 */ /* 0x000fea0003800000 */
.L_x_120:
[----:B-1----:R-:W-:Y:S05]  /*7e30*/  VIADD R3, R25, 0x40 ;  /* 0x0000004019037836 */ /* 0x002fea0000000000 */
[----:B------:R-:W-:Y:S04]  /*7e40*/  SHF.R.U32.HI R3, RZ, 0x15, R3 ;  /* 0x00000015ff037819 */ /* 0x000fe80000011603 */
[----:B------:R-:W-:Y:S11]  /*7e50*/  LOP3.LUT P0, RZ, R3, 0x3, R64, 0x48, !PT ;  /* 0x0000000303ff7812 */ /* 0x000ff60007804840 */
[----:B------:R-:W-:Y:S02]  /*7e60*/  @!UPT UIADD3 URZ, UPT, UPT, URZ, URZ, URZ ;  /* 0x000000fffffff290 */ /* 0x000fe4000fffe0ff */
[----:B------:R-:W-:Y:S05]  /*7e70*/  @!P0 BRA `(.L_x_125) ;  /* 0x0000000000408947 */ /* 0x000fea0003800000 */
[----:B------:R-:W1:Y:S01]  /*7e80*/  LDCU.64 UR8, c[0x4][0x70] ;  /* 0x01000e00ff0877ac */ /* 0x000e620008000a00 */
[----:B------:R-:W-:Y:S01]  /*7e90*/  MOV R3, 0x0 ;  /* 0x0000000000037802 */ /* 0x000fe20000000f00 */
[----:B------:R-:W-:Y:S02]  /*7ea0*/  HFMA2 R12, -RZ, RZ, 0, 5.9604644775390625e-08 ;  /* 0x00000001ff0c7431 */ /* 0x000fe400000001ff */
[----:B------:R-:W-:Y:S02]  /*7eb0*/  IMAD.MOV.U32 R8, RZ, RZ, 0x192 ;  /* 0x00000192ff087424 */ /* 0x000fe400078e00ff */
[----:B------:R-:W-:Y:S01]  /*7ec0*/  IMAD.MOV.U32 R13, RZ, RZ, RZ ;  /* 0x000000ffff0d7224 */ /* 0x000fe200078e00ff */
[----:B------:R-:W5:Y:S01]  /*7ed0*/  LDCU.64 UR6, c[0x4][0x78] ;  /* 0x01000f00ff0677ac */ /* 0x000f620008000a00 */
[----:B------:R-:W2:Y:S01]  /*7ee0*/  LDC.64 R2, c[0x4][R3] ;  /* 0x0100000003027b82 */ /* 0x000ea20000000a00 */
[----:B------:R-:W3:Y:S01]  /*7ef0*/  LDCU.64 UR4, c[0x4][0x10] ;  /* 0x01000200ff0477ac */ /* 0x000ee20008000a00 */
[----:B-1----:R-:W-:Y:S01]  /*7f00*/  MOV R5, UR9 ;  /* 0x0000000900057c02 */ /* 0x002fe20008000f00 */
[----:B------:R-:W-:Y:S01]  /*7f10*/  IMAD.U32 R4, RZ, RZ, UR8 ;  /* 0x00000008ff047e24 */ /* 0x000fe2000f8e00ff */
[----:B-----5:R-:W-:Y:S01]  /*7f20*/  MOV R7, UR7 ;  /* 0x0000000700077c02 */ /* 0x020fe20008000f00 */
[----:B------:R-:W-:Y:S01]  /*7f30*/  IMAD.U32 R6, RZ, RZ, UR6 ;  /* 0x00000006ff067e24 */ /* 0x000fe2000f8e00ff */
[----:B---3--:R-:W-:Y:S01]  /*7f40*/  MOV R11, UR5 ;  /* 0x00000005000b7c02 */ /* 0x008fe20008000f00 */
[----:B------:R-:W-:Y:S02]  /*7f50*/  IMAD.U32 R10, RZ, RZ, UR4 ;  /* 0x00000004ff0a7e24 */ /* 0x000fe4000f8e00ff */
[----:B------:R-:W-:Y:S07]  /*7f60*/  LEPC R20, `(.L_x_125) ;  /* 0x000000001014794e */ /* 0x000fee0000000000 */
[----:B--2-4-:R-:W-:Y:S05]  /*7f70*/  CALL.ABS.NOINC R2 ;  /* 0x0000000002007343 */ /* 0x014fea0003c00000 */
.L_x_125:
[----:B---3--:R-:W-:Y:S01]  /*7f80*/  LOP3.LUT R20, R56, 0xffffe000, RZ, 0xc0, !PT ;  /* 0xffffe00038147812 */ /* 0x008fe200078ec0ff */
[----:B------:R-:W-:Y:S05]  /*7f90*/  WARPSYNC.ALL ;  /* 0x0000000000007948 */ /* 0x000fea0003800000 */
[----:B------:R-:W-:Y:S01]  /*7fa0*/  R2UR UR4, R25 ;  /* 0x00000000190472ca */ /* 0x000fe200000e0000 */
[----:B------:R-:W-:Y:S01]  /*7fb0*/  IMAD.U32 R91, RZ, RZ, UR46 ;  /* 0x0000002eff5b7e24 */ /* 0x000fe2000f8e00ff */
[----:B------:R-:W-:Y:S01]  /*7fc0*/  LOP3.LUT R21, R57, 0xffffe000, RZ, 0xc0, !PT ;  /* 0xffffe00039157812 */ /* 0x000fe200078ec0ff */
[----:B------:R-:W-:Y:S01]  /*7fd0*/  BSSY.RECONVERGENT B0, `(.L_x_126) ;  /* 0x000005c000007945 */ /* 0x000fe20003800200 */
[----:B------:R-:W-:Y:S02]  /*7fe0*/  LOP3.LUT R41, R58, 0xffffe000, RZ, 0xc0, !PT ;  /* 0xffffe0003a297812 */ /* 0x000fe400078ec0ff */
[----:B----4-:R-:W-:Y:S02]  /*7ff0*/  LOP3.LUT R26, R54, 0xffffe000, RZ, 0xc0, !PT ;  /* 0xffffe000361a7812 */ /* 0x010fe400078ec0ff */
[----:B------:R-:W-:Y:S02]  /*8000*/  LOP3.LUT R40, R50, 0xffffe000, RZ, 0xc0, !PT ;  /* 0xffffe00032287812 */ /* 0x000fe400078ec0ff */
[----:B------:R-:W-:Y:S02]  /*8010*/  ISETP.NE.AND P6, PT, R79, RZ, PT ;  /* 0x000000ff4f00720c */ /* 0x000fe40003fc5270 */
[----:B------:R-:W-:Y:S01]  /*8020*/  ISETP.NE.AND P0, PT, R75, RZ, PT ;  /* 0x000000ff4b00720c */ /* 0x000fe20003f05270 */
[----:B------:R-:W1:Y:S01]  /*8030*/  LDTM.16dp128bit.x8 R4, tmem[UR4+0x40] ;  /* 0x00004004000479ee */ /* 0x000e620008180000 */
[----:B------:R-:W-:Y:S09]  /*8040*/  LEA R93, R85, UR43, 0x3 ;  /* 0x0000002b555d7c11 */ /* 0x000ff2000f8e18ff */
[----:B------:R-:W-:Y:S05]  /*8050*/  @P6 LEA R91, R91, UR43, 0x3 ;  /* 0x0000002b5b5b6c11 */ /* 0x000fea000f8e18ff */
[----:B------:R-:W-:Y:S05]  /*8060*/  @P6 VIADD R92, R91, 0x60 ;  /* 0x000000605b5c6836 */ /* 0x000fea0000000000 */
[----:B------:R-:W-:Y:S01]  /*8070*/  @P6 PRMT R92, R89, 0x654, R92 ;  /* 0x00000654595c6816 */ /* 0x000fe2000000005c */
[C---:B-1----:R-:W-:Y:S01]  /*8080*/  FMUL R0, R24.reuse, R4 ;  /* 0x0000000418007220 */ /* 0x042fe20000400000 */
[C---:B------:R-:W-:Y:S01]  /*8090*/  FMUL R2, R24.reuse, R5 ;  /* 0x0000000518027220 */ /* 0x040fe20000400000 */
[C---:B------:R-:W-:Y:S01]  /*80a0*/  FMUL R3, R24.reuse, R10 ;  /* 0x0000000a18037220 */ /* 0x040fe20000400000 */
[----:B------:R-:W-:Y:S01]  /*80b0*/  FMUL R4, R24, R11 ;  /* 0x0000000b18047220 */ /* 0x000fe20000400000 */
[C---:B--2---:R-:W-:Y:S01]  /*80c0*/  FFMA R28, R27.reuse, R20, R0 ;  /* 0x000000141b1c7223 */ /* 0x044fe20000000000 */
[----:B------:R-:W-:Y:S01]  /*80d0*/  LOP3.LUT R20, R52, 0xffffe000, RZ, 0xc0, !PT ;  /* 0xffffe00034147812 */ /* 0x000fe200078ec0ff */
        /* <DEDUP_REMOVED lines=14> */
[----:B------:R-:W-:Y:S01]  /*81c0*/  FFMA R32, R27, R20, R0 ;  /* 0x000000141b207223 */ /* 0x000fe20000000000 */
        /* <DEDUP_REMOVED lines=12> */
[----:B------:R-:W-:Y:S01]  /*8290*/  @P6 SHF.L.U32 R14, RZ, 0x1f, RZ ;  /* 0x0000001fff0e6819 */ /* 0x000fe200000006ff */
[C---:B------:R-:W-:Y:S01]  /*82a0*/  FFMA R35, R27.reuse, R20, R4 ;  /* 0x000000141b237223 */ /* 0x040fe20000000004 */
[----:B------:R-:W-:Y:S01]  /*82b0*/  LOP3.LUT R20, R44, 0xffffe000, RZ, 0xc0, !PT ;  /* 0xffffe0002c147812 */ /* 0x000fe200078ec0ff */
[C---:B------:R-:W-:Y:S01]  /*82c0*/  FMUL R8, R24.reuse, R15 ;  /* 0x0000000f18087220 */ /* 0x040fe20000400000 */
[C---:B------:R-:W-:Y:S01]  /*82d0*/  FFMA R36, R27.reuse, R26, R5 ;  /* 0x0000001a1b247223 */ /* 0x040fe20000000005 */
[C---:B------:R-:W-:Y:S01]  /*82e0*/  FFMA R37, R27.reuse, R21, R6 ;  /* 0x000000151b257223 */ /* 0x040fe20000000006 */
[----:B------:R-:W-:Y:S01]  /*82f0*/  FFMA R38, R27, R40, R7 ;  /* 0x000000281b267223 */ /* 0x000fe20000000007 */
[C---:B------:R-:W-:Y:S01]  /*8300*/  FMUL R9, R24.reuse, R16 ;  /* 0x0000001018097220 */ /* 0x040fe20000400000 */
[----:B------:R-:W-:Y:S01]  /*8310*/  LOP3.LUT R21, R45, 0xffffe000, RZ, 0xc0, !PT ;  /* 0xffffe0002d157812 */ /* 0x000fe200078ec0ff */
[----:B------:R-:W-:Y:S01]  /*8320*/  FFMA R39, R27, R41, R8 ;  /* 0x000000291b277223 */ /* 0x000fe20000000008 */
[----:B------:R-:W-:Y:S01]  /*8330*/  FMUL R10, R24, R17 ;  /* 0x00000011180a7220 */ /* 0x000fe20000400000 */
[----:B------:R-:W-:Y:S01]  /*8340*/  LOP3.LUT R26, R46, 0xffffe000, RZ, 0xc0, !PT ;  /* 0xffffe0002e1a7812 */ /* 0x000fe200078ec0ff */
        /* <DEDUP_REMOVED lines=36> */
.L_x_127:
[----:B------:R-:W-:Y:S05]  /*8590*/  BSYNC.RECONVERGENT B0 ;  /* 0x0000000000007941 */ /* 0x000fea0003800200 */
.L_x_126:
[----:B------:R-:W-:Y:S01]  /*85a0*/  BAR.SYNC.DEFER_BLOCKING 0x1, 0x80 ;  /* 0x0042000000007b1d */ /* 0x000fe20000010000 */
[----:B------:R-:W-:Y:S01]  /*85b0*/  UIADD3 UR4, UPT, UPT, UR46, 0x1, URZ ;  /* 0x000000012e047890 */ /* 0x000fe2000fffe0ff */
[----:B------:R-:W-:Y:S03]  /*85c0*/  HFMA2 R91, -RZ, RZ, 0, 0 ;  /* 0x00000000ff5b7431 */ /* 0x000fe600000001ff */
        /* <DEDUP_REMOVED lines=18> */
.L_x_131:
[----:B------:R-:W-:Y:S05]  /*86f0*/  BSYNC B0 ;  /* 0x0000000000007941 */ /* 0x000fea0003800000 */
.L_x_130:
[----:B------:R-:W-:Y:S01]  /*8700*/  ISETP.NE.AND P0, PT, R88, RZ, PT ;  /* 0x000000ff5800720c */ /* 0x000fe20003f05270 */
[----:B------:R-:W-:Y:S11]  /*8710*/  VIADD R85, R85, 0x1 ;  /* 0x0000000155557836 */ /* 0x000ff60000000000 */
[----:B------:R-:W-:Y:S01]  /*8720*/  @!UPT UIADD3 URZ, UPT, UPT, URZ, URZ, URZ ;  /* 0x000000fffffff290 */ /* 0x000fe2000fffe0ff */
[----:B-1----:R-:W-:Y:S01]  /*8730*/  @P0 IMAD.IADD R4, R73, 0x1, R0 ;  /* 0x0000000149040824 */ /* 0x002fe200078e0200 */
[----:B------:R-:W-:Y:S05]  /*8740*/  @P0 WARPSYNC.ALL ;  /* 0x0000000000000948 */ /* 0x000fea0003800000 */
[----:B------:R1:W3:Y:S04]  /*8750*/  @P0 LDSM.16.M88.4 R56, [R3+UR43+0x400] ;  /* 0x0004002b0338083b */ /* 0x0002e80008000200 */
[----:B------:R1:W4:Y:S04]  /*8760*/  @P0 LDSM.16.M88.4 R52, [R2+0x400] ;  /* 0x000400000234083b */ /* 0x0003280000000200 */
[----:B------:R1:W1:Y:S04]  /*8770*/  @P0 LDSM.16.M88.4 R48, [R0+0x400] ;  /* 0x000400000030083b */ /* 0x0002680000000200 */
[----:B------:R1:W1:Y:S01]  /*8780*/  @P0 LDSM.16.M88.4 R44, [R4+0x400] ;  /* 0x00040000042c083b */ /* 0x0002620000000200 */
[C---:B------:R-:W-:Y:S04]  /*8790*/  ISETP.NE.AND P0, PT, R85.reuse, 0x4, PT ;  /* 0x000000045500780c */ /* 0x040fe80003f05270 */
[----:B------:R-:W-:Y:S02]  /*87a0*/  SEL R85, R85, RZ, P0 ;  /* 0x000000ff55557207 */ /* 0x000fe40000000000 */
[----:B------:R-:W-:Y:S02]  /*87b0*/  SEL R91, RZ, 0x1, P0 ;  /* 0x00000001ff5b7807 */ /* 0x000fe40000000000 */
.L_x_129:
[----:B------:R-:W-:Y:S05]  /*87c0*/  BSYNC B1 ;  /* 0x0000000000017941 */ /* 0x000fea0003800000 */
.L_x_128:
        /* <DEDUP_REMOVED lines=21> */
.L_x_133:
        /* <DEDUP_REMOVED lines=42> */
[----:B------:R-:W-:Y:S01]  /*8bc0*/  FFMA R34, R27, R26, R3 ;  /* 0x0000001a1b227223 */ /* 0x000fe20000000003 */
[----:B------:R-:W-:Y:S01]  /*8bd0*/  LOP3.LUT R26, R48, 0xffffe000, RZ, 0xc0, !PT ;  /* 0xffffe000301a7812 */ /* 0x000fe200078ec0ff */
[C---:B------:R-:W-:Y:S01]  /*8be0*/  FMUL R5, R24.reuse, R12 ;  /* 0x0000000c18057220 */ /* 0x040fe20000400000 */
[----:B------:R-:W-:Y:S01]  /*8bf0*/  F2FP.TF32.F32.PACK_B R33, R33 ;  /* 0x00000021ff21723e */ /* 0x000fe200024050ff */
[C---:B------:R-:W-:Y:S01]  /*8c00*/  FMUL R6, R24.reuse, R13 ;  /* 0x0000000d18067220 */ /* 0x040fe20000400000 */
[----:B------:R-:W-:Y:S01]  /*8c10*/  F2FP.TF32.F32.PACK_B R34, R34 ;  /* 0x00000022ff22723e */ /* 0x000fe200024050ff */
[----:B------:R-:W-:Y:S01]  /*8c20*/  FMUL R7, R24, R14 ;  /* 0x0000000e18077220 */ /* 0x000fe20000400000 */
[----:B------:R-:W-:Y:S01]  /*8c30*/  @P6 SHF.L.U32 R14, R91, 0x1f, RZ ;  /* 0x0000001f5b0e6819 */ /* 0x000fe200000006ff */
        /* <DEDUP_REMOVED lines=47> */
.L_x_135:
[----:B------:R-:W-:Y:S05]  /*8f30*/  BSYNC.RECONVERGENT B0 ;  /* 0x0000000000007941 */ /* 0x000fea0003800200 */
.L_x_134:
        /* <DEDUP_REMOVED lines=17> */
[----:B------:R-:W-:Y:S04]  /*9050*/  SHF.L.U32 R4, R91, 0x1f, RZ ;  /* 0x0000001f5b047819 */ /* 0x000fe800000006ff */
[----:B------:R-:W1:Y:S02]  /*9060*/  SYNCS.PHASECHK.TRANS64.TRYWAIT P0, [R93+URZ+0x40], R4 ;  /* 0x000040045d0075a7 */ /* 0x000e6400080011ff */
[----:B-1----:R-:W-:Y:S05]  /*9070*/  @!P0 BRA `(.L_x_140) ;  /* 0x0000003400788947 */ /* 0x002fea0003800000 */
.L_x_139:
[----:B------:R-:W-:Y:S05]  /*9080*/  BSYNC B0 ;  /* 0x0000000000007941 */ /* 0x000fea0003800000 */
.L_x_138:
        /* <DEDUP_REMOVED lines=10> */
[----:B------:R-:W-:Y:S02]  /*9130*/  SEL R6, RZ, 0x1, P0 ;  /* 0x00000001ff067807 */ /* 0x000fe40000000000 */
[----:B------:R-:W-:Y:S02]  /*9140*/  SEL R85, R85, RZ, P0 ;  /* 0x000000ff55557207 */ /* 0x000fe40000000000 */
[----:B------:R-:W-:Y:S02]  /*9150*/  LOP3.LUT R91, R91, R6, RZ, 0x3c, !PT ;  /* 0x000000065b5b7212 */ /* 0x000fe400078e3cff */
.L_x_137:
[----:B------:R-:W-:Y:S05]  /*9160*/  BSYNC B1 ;  /* 0x0000000000017941 */ /* 0x000fea0003800000 */
.L_x_136:
        /* <DEDUP_REMOVED lines=21> */
.L_x_141:
        /* <DEDUP_REMOVED lines=88> */
[----:B------:R-:W-:Y:S02]  /*9840*/  UIADD3 UR4, UPT, UPT, UR43, 0x400, URZ ;  /* 0x000004002b047890 */ /* 0x000fe4000fffe0ff */
[----:B------:R-:W-:Y:S01]  /*9850*/  UIADD3 UR9, UPT, UPT, UR49, 0x80, URZ ;  /* 0x0000008031097890 */ /* 0x000fe2000fffe0ff */
[----:B------:R-:W-:Y:S01]  /*9860*/  UMOV UR10, UR50 ;  /* 0x00000032000a7c82 */ /* 0x000fe20008000000 */
[----:B------:R-:W-:Y:S02]  /*9870*/  UMOV UR11, UR36 ;  /* 0x00000024000b7c82 */ /* 0x000fe40008000000 */
[----:B------:R-:W-:Y:S01]  /*9880*/  MOV R68, UR4 ;  /* 0x0000000400447c02 */ /* 0x000fe20008000f00 */
[----:B------:R-:W-:Y:S03]  /*9890*/  UIADD3 UR4, UP0, UPT, UR54, 0x680, URZ ;  /* 0x0000068036047890 */ /* 0x000fe6000ff1e0ff */
[----:B------:R-:W-:Y:S01]  /*98a0*/  R2UR UR8, R68 ;  /* 0x00000000440872ca */ /* 0x000fe200000e0000 */
[----:B------:R-:W-:Y:S11]  /*98b0*/  UIADD3.X UR5, UPT, UPT, URZ, UR55, URZ, UP0, !UPT ;  /* 0x00000037ff057290 */ /* 0x000ff600087fe4ff */
[----:B------:R-:W-:Y:S01]  /*98c0*/  @!UPT UIADD3 URZ, UPT, UPT, URZ, URZ, URZ ;  /* 0x000000fffffff290 */ /* 0x000fe2000fffe0ff */
[----:B------:R1:W-:Y:S01]  /*98d0*/  UTMASTG.3D [UR8], [UR4] ;  /* 0x00000008040073b5 */ /* 0x0003e20008010000 */
[----:B------:R0:W-:Y:S01]  /*98e0*/  UTMACMDFLUSH ;  /* 0x00000000000079b7 */ /* 0x0001e20000000000 */
[----:B-1----:R-:W-:Y:S04]  /*98f0*/  DEPBAR.LE SB0, 0x1 ;  /* 0x000080400000791a */ /* 0x002fe80000000000 */
.L_x_143:
[----:B------:R-:W-:Y:S05]  /*9900*/  BSYNC.RECONVERGENT B0 ;  /* 0x0000000000007941 */ /* 0x000fea0003800200 */
.L_x_142:
        /* <DEDUP_REMOVED lines=20> */
.L_x_147:
[----:B------:R-:W-:Y:S05]  /*9a50*/  BSYNC B0 ;  /* 0x0000000000007941 */ /* 0x000fea0003800000 */
.L_x_146:
        /* <DEDUP_REMOVED lines=13> */
.L_x_145:
[----:B------:R-:W-:Y:S05]  /*9b30*/  BSYNC B1 ;  /* 0x0000000000017941 */ /* 0x000fea0003800000 */
.L_x_144:
        /* <DEDUP_REMOVED lines=21> */
.L_x_149:
        /* <DEDUP_REMOVED lines=97> */
.L_x_151:
[----:B------:R-:W-:Y:S05]  /*a2a0*/  BSYNC.RECONVERGENT B0 ;  /* 0x0000000000007941 */ /* 0x000fea0003800200 */
.L_x_150:
        /* <DEDUP_REMOVED lines=20> */
.L_x_155:
[----:B------:R-:W-:Y:S05]  /*a3f0*/  BSYNC B0 ;  /* 0x0000000000007941 */ /* 0x000fea0003800000 */
.L_x_154:
        /* <DEDUP_REMOVED lines=13> */
.L_x_153:
[----:B------:R-:W-:Y:S05]  /*a4d0*/  BSYNC B1 ;  /* 0x0000000000017941 */ /* 0x000fea0003800000 */
.L_x_152:
        /* <DEDUP_REMOVED lines=21> */
.L_x_157:
        /* <DEDUP_REMOVED lines=97> */
.L_x_159:
[----:B------:R-:W-:Y:S05]  /*ac40*/  BSYNC.RECONVERGENT B0 ;  /* 0x0000000000007941 */ /* 0x000fea0003800200 */
.L_x_158:
        /* <DEDUP_REMOVED lines=20> */
.L_x_163:
[----:B------:R-:W-:Y:S05]  /*ad90*/  BSYNC B0 ;  /* 0x0000000000007941 */ /* 0x000fea0003800000 */
.L_x_162:
[----:B------:R-:W-:Y:S11]  /*ada0*/  ISETP.NE.AND P0, PT, R88, RZ, PT ;  /* 0x000000ff5800720c */ /* 0x000ff60003f05270 */
[----:B------:R-:W-:Y:S02]  /*adb0*/  @!UPT UIADD3 URZ, UPT, UPT, URZ, URZ, URZ ;  /* 0x000000fffffff290 */ /* 0x000fe4000fffe0ff */
[----:B-1----:R-:W-:Y:S01]  /*adc0*/  @P0 IADD3 R2, PT, PT, R73, R90, RZ ;  /* 0x0000005a49020210 */ /* 0x002fe20007ffe0ff */
[----:B------:R-:W-:Y:S05]  /*add0*/  @P0 WARPSYNC.ALL ;  /* 0x0000000000000948 */ /* 0x000fea0003800000 */
[----:B------:R1:W3:Y:S04]  /*ade0*/  @P0 LDSM.16.M88.4 R56, [R85+UR43+0x400] ;  /* 0x0004002b5538083b */ /* 0x0002e80008000200 */
[----:B------:R1:W4:Y:S04]  /*adf0*/  @P0 LDSM.16.M88.4 R52, [R0+0x400] ;  /* 0x000400000034083b */ /* 0x0003280000000200 */
[----:B------:R1:W1:Y:S04]  /*ae00*/  @P0 LDSM.16.M88.4 R48, [R90+0x400] ;  /* 0x000400005a30083b */ /* 0x0002680000000200 */
[----:B------:R1:W1:Y:S02]  /*ae10*/  @P0 LDSM.16.M88.4 R44, [R2+0x400] ;  /* 0x00040000022c083b */ /* 0x0002640000000200 */
.L_x_161:
[----:B------:R-:W-:Y:S05]  /*ae20*/  BSYNC B1 ;  /* 0x0000000000017941 */ /* 0x000fea0003800000 */
.L_x_160:
        /* <DEDUP_REMOVED lines=10> */
[----:B------:R-:W2:Y:S01]  /*aed0*/  LDCU.64 UR6, c[0x4][0x78] ;  /* 0x01000f00ff0677ac */ /* 0x000ea20008000a00 */
[----:B-1----:R-:W1:Y:S01]  /*aee0*/  LDC.64 R2, c[0x4][R3] ;  /* 0x0100000003027b82 */ /* 0x002e620000000a00 */
[----:B------:R-:W3:Y:S01]  /*aef0*/  LDCU.64 UR4, c[0x4][0x10] ;  /* 0x01000200ff0477ac */ /* 0x000ee20008000a00 */
[----:B-----5:R-:W-:Y:S01]  /*af00*/  MOV R5, UR9 ;  /* 0x0000000900057c02 */ /* 0x020fe20008000f00 */
[----:B------:R-:W-:Y:S01]  /*af10*/  IMAD.U32 R4, RZ, RZ, UR8 ;  /* 0x00000008ff047e24 */ /* 0x000fe2000f8e00ff */
[----:B--2---:R-:W-:Y:S01]  /*af20*/  MOV R7, UR7 ;  /* 0x0000000700077c02 */ /* 0x004fe20008000f00 */
[----:B------:R-:W-:Y:S01]  /*af30*/  IMAD.U32 R6, RZ, RZ, UR6 ;  /* 0x00000006ff067e24 */ /* 0x000fe2000f8e00ff */
[----:B---3--:R-:W-:Y:S01]  /*af40*/  MOV R11, UR5 ;  /* 0x00000005000b7c02 */ /* 0x008fe20008000f00 */
[----:B------:R-:W-:Y:S02]  /*af50*/  IMAD.U32 R10, RZ, RZ, UR4 ;  /* 0x00000004ff0a7e24 */ /* 0x000fe4000f8e00ff */
[----:B------:R-:W-:Y:S07]  /*af60*/  LEPC R20, `(.L_x_165) ;  /* 0x000000001014794e */ /* 0x000fee0000000000 */
[----:B-1--4-:R-:W-:Y:S05]  /*af70*/  CALL.ABS.NOINC R2 ;  /* 0x0000000002007343 */ /* 0x012fea0003c00000 */
.L_x_165:
[----:B------:R-:W-:Y:S01]  /*af80*/  ISETP.NE.AND P0, PT, R75, RZ, PT ;  /* 0x000000ff4b00720c */ /* 0x000fe20003f05270 */
[----:B------:R-:W-:Y:S05]  /*af90*/  WARPSYNC.ALL ;  /* 0x0000000000007948 */ /* 0x000fea0003800000 */
[----:B------:R-:W-:Y:S01]  /*afa0*/  R2UR UR4, R25 ;  /* 0x00000000190472ca */ /* 0x000fe200000e0000 */
[----:B------:R-:W5:Y:S01]  /*afb0*/  S2UR UR5, SR_CgaCtaId ;  /* 0x00000000000579c3 */ /* 0x000f620000008800 */
[----:B-1-3--:R-:W-:Y:S01]  /*afc0*/  LOP3.LUT R0, R56, 0xffffe000, RZ, 0xc0, !PT ;  /* 0xffffe00038007812 */ /* 0x00afe200078ec0ff */
[----:B------:R-:W-:Y:S01]  /*afd0*/  BSSY.RECONVERGENT B0, `(.L_x_166) ;  /* 0x000005b000007945 */ /* 0x000fe20003800200 */
[----:B------:R-:W-:Y:S02]  /*afe0*/  LOP3.LUT R2, R57, 0xffffe000, RZ, 0xc0, !PT ;  /* 0xffffe00039027812 */ /* 0x000fe400078ec0ff */
[----:B------:R-:W-:Y:S02]  /*aff0*/  LOP3.LUT R3, R58, 0xffffe000, RZ, 0xc0, !PT ;  /* 0xffffe0003a037812 */ /* 0x000fe400078ec0ff */
[----:B------:R-:W-:Y:S02]  /*b000*/  LOP3.LUT R20, R59, 0xffffe000, RZ, 0xc0, !PT ;  /* 0xffffe0003b147812 */ /* 0x000fe400078ec0ff */
[----:B----4-:R-:W-:Y:S02]  /*b010*/  LOP3.LUT R21, R52, 0xffffe000, RZ, 0xc0, !PT ;  /* 0xffffe00034157812 */ /* 0x010fe400078ec0ff */
[----:B------:R-:W-:Y:S01]  /*b020*/  LOP3.LUT R26, R53, 0xffffe000, RZ, 0xc0, !PT ;  /* 0xffffe000351a7812 */ /* 0x000fe200078ec0ff */
[----:B------:R-:W1:Y:S01]  /*b030*/  LDTM.16dp128bit.x8 R4, tmem[UR4+0xe0] ;  /* 0x0000e004000479ee */ /* 0x000e620008180000 */
[----:B------:R-:W-:Y:S01]  /*b040*/  R2UR UR4, R82 ;  /* 0x00000000520472ca */ /* 0x000fe200000e0000 */
[----:B------:R-:W-:Y:S01]  /*b050*/  NOP ;  /* 0x0000000000007918 */ /* 0x000fe20000000000 */
[----:B--2---:R-:W-:Y:S02]  /*b060*/  LOP3.LUT R29, R54, 0xffffe000, RZ, 0xc0, !PT ;  /* 0xffffe000361d7812 */ /* 0x004fe400078ec0ff */
[----:B------:R-:W-:Y:S02]  /*b070*/  LOP3.LUT R28, R55, 0xffffe000, RZ, 0xc0, !PT ;  /* 0xffffe000371c7812 */ /* 0x000fe400078ec0ff */
[----:B------:R-:W-:Y:S02]  /*b080*/  LOP3.LUT R31, R48, 0xffffe000, RZ, 0xc0, !PT ;  /* 0xffffe000301f7812 */ /* 0x000fe400078ec0ff */
[----:B------:R-:W-:Y:S02]  /*b090*/  LOP3.LUT R30, R49, 0xffffe000, RZ, 0xc0, !PT ;  /* 0xffffe000311e7812 */ /* 0x000fe400078ec0ff */
[----:B------:R-:W-:Y:S02]  /*b0a0*/  LOP3.LUT R33, R50, 0xffffe000, RZ, 0xc0, !PT ;  /* 0xffffe00032217812 */ /* 0x000fe400078ec0ff */
[----:B------:R-:W-:Y:S01]  /*b0b0*/  LOP3.LUT R32, R51, 0xffffe000, RZ, 0xc0, !PT ;  /* 0xffffe00033207812 */ /* 0x000fe200078ec0ff */
[----:B------:R-:W-:Y:S01]  /*b0c0*/  UIADD3 UR4, UPT, UPT, UR4, 0xd0, URZ ;  /* 0x000000d004047890 */ /* 0x000fe2000fffe0ff */
[----:B------:R-:W-:Y:S02]  /*b0d0*/  LOP3.LUT R35, R44, 0xffffe000, RZ, 0xc0, !PT ;  /* 0xffffe0002c237812 */ /* 0x000fe400078ec0ff */
[----:B------:R-:W-:Y:S02]  /*b0e0*/  LOP3.LUT R34, R45, 0xffffe000, RZ, 0xc0, !PT ;  /* 0xffffe0002d227812 */ /* 0x000fe400078ec0ff */
[----:B------:R-:W-:Y:S02]  /*b0f0*/  LOP3.LUT R37, R46, 0xffffe000, RZ, 0xc0, !PT ;  /* 0xffffe0002e257812 */ /* 0x000fe400078ec0ff */
[----:B------:R-:W-:Y:S01]  /*b100*/  LOP3.LUT R36, R47, 0xffffe000, RZ, 0xc0, !PT ;  /* 0xffffe0002f247812 */ /* 0x000fe200078ec0ff */
[C---:B-1----:R-:W-:Y:S01]  /*b110*/  FMUL R4, R24.reuse, R4 ;  /* 0x0000000418047220 */ /* 0x042fe20000400000 */
[C---:B------:R-:W-:Y:S01]  /*b120*/  FMUL R5, R24.reuse, R5 ;  /* 0x0000000518057220 */ /* 0x040fe20000400000 */
[C---:B------:R-:W-:Y:S01]  /*b130*/  FMUL R6, R24.reuse, R6 ;  /* 0x0000000618067220 */ /* 0x040fe20000400000 */
[C---:B------:R-:W-:Y:S01]  /*b140*/  FMUL R7, R24.reuse, R7 ;  /* 0x0000000718077220 */ /* 0x040fe20000400000 */
[C---:B------:R-:W-:Y:S01]  /*b150*/  FFMA R4, R27.reuse, R0, R4 ;  /* 0x000000001b047223 */ /* 0x040fe20000000004 */
[C---:B------:R-:W-:Y:S01]  /*b160*/  FMUL R8, R24.reuse, R8 ;  /* 0x0000000818087220 */ /* 0x040fe20000400000 */
[C---:B------:R-:W-:Y:S01]  /*b170*/  FFMA R5, R27.reuse, R2, R5 ;  /* 0x000000021b057223 */ /* 0x040fe20000000005 */
[C---:B------:R-:W-:Y:S01]  /*b180*/  FMUL R9, R24.reuse, R9 ;  /* 0x0000000918097220 */ /* 0x040fe20000400000 */
[C---:B------:R-:W-:Y:S01]  /*b190*/  FFMA R6, R27.reuse, R3, R6 ;  /* 0x000000031b067223 */ /* 0x040fe20000000006 */
[----:B------:R-:W-:Y:S01]  /*b1a0*/  F2FP.TF32.F32.PACK_B R4, R4 ;  /* 0x00000004ff04723e */ /* 0x000fe200024050ff */
[C---:B------:R-:W-:Y:S01]  /*b1b0*/  FMUL R10, R24.reuse, R10 ;  /* 0x0000000a180a7220 */ /* 0x040fe20000400000 */
[----:B------:R-:W-:Y:S01]  /*b1c0*/  F2FP.TF32.F32.PACK_B R5, R5 ;  /* 0x00000005ff05723e */ /* 0x000fe200024050ff */
[C---:B------:R-:W-:Y:S01]  /*b1d0*/  FFMA R7, R27.reuse, R20, R7 ;  /* 0x000000141b077223 */ /* 0x040fe20000000007 */
[C---:B------:R-:W-:Y:S01]  /*b1e0*/  FMUL R11, R24.reuse, R11 ;  /* 0x0000000b180b7220 */ /* 0x040fe20000400000 */
[----:B-----5:R-:W-:Y:S01]  /*b1f0*/  UPRMT UR4, UR5, 0x654, UR4 ;  /* 0x0000065405047896 */ /* 0x020fe20008000004 */
[C---:B------:R-:W-:Y:S01]  /*b200*/  FFMA R8, R27.reuse, R21, R8 ;  /* 0x000000151b087223 */ /* 0x040fe20000000008 */
[C---:B------:R-:W-:Y:S01]  /*b210*/  FMUL R12, R24.reuse, R12 ;  /* 0x0000000c180c7220 */ /* 0x040fe20000400000 */
[C---:B------:R-:W-:Y:S01]  /*b220*/  FFMA R9, R27.reuse, R26, R9 ;  /* 0x0000001a1b097223 */ /* 0x040fe20000000009 */
[C---:B------:R-:W-:Y:S01]  /*b230*/  FMUL R13, R24.reuse, R13 ;  /* 0x0000000d180d7220 */ /* 0x040fe20000400000 */
[C---:B------:R-:W-:Y:S01]  /*b240*/  FFMA R10, R27.reuse, R29, R10 ;  /* 0x0000001d1b0a7223 */ /* 0x040fe2000000000a */
[C---:B------:R-:W-:Y:S01]  /*b250*/  FMUL R14, R24.reuse, R14 ;  /* 0x0000000e180e7220 */ /* 0x040fe20000400000 */
[C---:B------:R-:W-:Y:S01]  /*b260*/  FFMA R11, R27.reuse, R28, R11 ;  /* 0x0000001c1b0b7223 */ /* 0x040fe2000000000b */
[C---:B------:R-:W-:Y:S01]  /*b270*/  FMUL R15, R24.reuse, R15 ;  /* 0x0000000f180f7220 */ /* 0x040fe20000400000 */
[----:B------:R-:W-:Y:S01]  /*b280*/  F2FP.TF32.F32.PACK_B R6, R6 ;  /* 0x00000006ff06723e */ /* 0x000fe200024050ff */
[C---:B------:R-:W-:Y:S01]  /*b290*/  FFMA R12, R27.reuse, R31, R12 ;  /* 0x0000001f1b0c7223 */ /* 0x040fe2000000000c */
[----:B------:R-:W-:Y:S01]  /*b2a0*/  F2FP.TF32.F32.PACK_B R7, R7 ;  /* 0x00000007ff07723e */ /* 0x000fe200024050ff */
[C---:B------:R-:W-:Y:S01]  /*b2b0*/  FMUL R16, R24.reuse, R16 ;  /* 0x0000001018107220 */ /* 0x040fe20000400000 */
[C---:B------:R-:W-:Y:S01]  /*b2c0*/  FFMA R13, R27.reuse, R30, R13 ;  /* 0x0000001e1b0d7223 */ /* 0x040fe2000000000d */
[C---:B------:R-:W-:Y:S01]  /*b2d0*/  FMUL R17, R24.reuse, R17 ;  /* 0x0000001118117220 */ /* 0x040fe20000400000 */
[C---:B------:R-:W-:Y:S01]  /*b2e0*/  FFMA R14, R27.reuse, R33, R14 ;  /* 0x000000211b0e7223 */ /* 0x040fe2000000000e */
[C---:B------:R-:W-:Y:S01]  /*b2f0*/  FMUL R18, R24.reuse, R18 ;  /* 0x0000001218127220 */ /* 0x040fe20000400000 */
[C---:B------:R-:W-:Y:S01]  /*b300*/  FFMA R15, R27.reuse, R32, R15 ;  /* 0x000000201b0f7223 */ /* 0x040fe2000000000f */
[----:B------:R-:W-:Y:S01]  /*b310*/  FMUL R19, R24, R19 ;  /* 0x0000001318137220 */ /* 0x000fe20000400000 */
[----:B------:R-:W-:Y:S01]  /*b320*/  F2FP.TF32.F32.PACK_B R8, R8 ;  /* 0x00000008ff08723e */ /* 0x000fe200024050ff */
[C---:B------:R-:W-:Y:S01]  /*b330*/  FFMA R16, R27.reuse, R35, R16 ;  /* 0x000000231b107223 */ /* 0x040fe20000000010 */
[----:B------:R-:W-:Y:S01]  /*b340*/  F2FP.TF32.F32.PACK_B R9, R9 ;  /* 0x00000009ff09723e */ /* 0x000fe200024050ff */
[----:B------:R-:W-:Y:S01]  /*b350*/  SYNCS.ARRIVE.TRANS64.RED.A1T0 RZ, [UR4], RZ ;  /* 0x000000ffffff79a7 */ /* 0x000fe20008100404 */
[----:B------:R1:W-:Y:S01]  /*b360*/  STSM.16.M88.4 [R81+0x6400], R4 ;  /* 0x0064000451007844 */ /* 0x0003e20000000200 */
[----:B------:R-:W-:Y:S01]  /*b370*/  F2FP.TF32.F32.PACK_B R10, R10 ;  /* 0x0000000aff0a723e */ /* 0x000fe200024050ff */
[C---:B------:R-:W-:Y:S01]  /*b380*/  FFMA R17, R27.reuse, R34, R17 ;  /* 0x000000221b117223 */ /* 0x040fe20000000011 */
[----:B------:R-:W-:Y:S01]  /*b390*/  F2FP.TF32.F32.PACK_B R11, R11 ;  /* 0x0000000bff0b723e */ /* 0x000fe200024050ff */
[C---:B------:R-:W-:Y:S01]  /*b3a0*/  FFMA R18, R27.reuse, R37, R18 ;  /* 0x000000251b127223 */ /* 0x040fe20000000012 */
[----:B------:R-:W-:Y:S01]  /*b3b0*/  FFMA R19, R27, R36, R19 ;  /* 0x000000241b137223 */ /* 0x000fe20000000013 */
[----:B------:R-:W-:Y:S02]  /*b3c0*/  F2FP.TF32.F32.PACK_B R12, R12 ;  /* 0x0000000cff0c723e */ /* 0x000fe400024050ff */
[----:B------:R1:W-:Y:S01]  /*b3d0*/  STSM.16.M88.4 [R80+0x6400], R8 ;  /* 0x0064000850007844 */ /* 0x0003e20000000200 */
[----:B------:R-:W-:Y:S02]  /*b3e0*/  F2FP.TF32.F32.PACK_B R13, R13 ;  /* 0x0000000dff0d723e */ /* 0x000fe400024050ff */
[----:B------:R-:W-:Y:S02]  /*b3f0*/  F2FP.TF32.F32.PACK_B R14, R14 ;  /* 0x0000000eff0e723e */ /* 0x000fe400024050ff */
        /* <DEDUP_REMOVED lines=23> */
[----:B--2---:R-:W-:Y:S04]  /*b570*/  DEPBAR.LE SB0, 0x1 ;  /* 0x000080400000791a */ /* 0x004fe80000000000 */
.L_x_167:
[----:B------:R-:W-:Y:S05]  /*b580*/  BSYNC.RECONVERGENT B0 ;  /* 0x0000000000007941 */ /* 0x000fea0003800200 */
.L_x_166:
[----:B------:R-:W-:Y:S01]  /*b590*/  BAR.SYNC.DEFER_BLOCKING 0x1, 0x80 ;  /* 0x0042000000007b1d */ /* 0x000fe20000010000 */
[----:B------:R-:W-:Y:S01]  /*b5a0*/  UISETP.NE.AND UP0, UPT, UR52, -0x8, UPT ;  /* 0xfffffff83400788c */ /* 0x000fe2000bf05270 */
[----:B------:R-:W-:Y:S08]  /*b5b0*/  IADD3 R0, PT, PT, R22, 0x1, RZ ;  /* 0x0000000116007810 */ /* 0x000ff00007ffe0ff */
[----:B------:R-:W-:Y:S05]  /*b5c0*/  BRA.U !UP0, `(.L_x_168) ;  /* 0x0000000108247547 */ /* 0x000fea000b800000 */
[----:B------:R-:W-:Y:S01]  /*b5d0*/  ISETP.NE.AND P0, PT, R79, RZ, PT ;  /* 0x000000ff4f00720c */ /* 0x000fe20003f05270 */
[----:B------:R-:W-:Y:S01]  /*b5e0*/  IMAD.U32 R2, RZ, RZ, UR47 ;  /* 0x0000002fff027e24 */ /* 0x000fe2000f8e00ff */
[----:B------:R-:W-:Y:S04]  /*b5f0*/  UIADD3 UR4, UPT, UPT, UR47, 0x1, URZ ;  /* 0x000000012f047890 */ /* 0x000fe8000fffe0ff */
[----:B------:R-:W-:Y:S04]  /*b600*/  UISETP.NE.AND UP0, UPT, UR4, 0x4, UPT ;  /* 0x000000040400788c */ /* 0x000fe8000bf05270 */
[----:B------:R-:W-:Y:S03]  /*b610*/  USEL UR47, UR4, URZ, UP0 ;  /* 0x000000ff042f7287 */ /* 0x000fe60008000000 */
[----:B------:R-:W-:Y:S05]  /*b620*/  @P0 LEA R2, R2, UR43, 0x3 ;  /* 0x0000002b02020c11 */ /* 0x000fea000f8e18ff */
[----:B------:R-:W-:Y:S05]  /*b630*/  @P0 VIADD R2, R2, 0x60 ;  /* 0x0000006002020836 */ /* 0x000fea0000000000 */
[----:B------:R-:W-:Y:S04]  /*b640*/  @P0 PRMT R2, R89, 0x654, R2 ;  /* 0x0000065459020816 */ /* 0x000fe80000000002 */
[----:B------:R2:W-:Y:S03]  /*b650*/  @P0 SYNCS.ARRIVE.TRANS64.RED.A1T0 RZ, [R2+URZ], RZ ;  /* 0x000000ff02ff09a7 */ /* 0x0005e600081004ff */
.L_x_168:
[----:B------:R-:W-:Y:S01]  /*b660*/  R2UR UR6, R78 ;  /* 0x000000004e0672ca */ /* 0x000fe200000e0000 */
[----:B------:R-:W-:Y:S01]  /*b670*/  UIADD3 UR52, UPT, UPT, UR52, 0x8, URZ ;  /* 0x0000000834347890 */ /* 0x000fe2000fffe0ff */
[----:B------:R-:W-:Y:S01]  /*b680*/  R2UR UR5, R65 ;  /* 0x00000000410572ca */ /* 0x000fe200000e0000 */
[----:B------:R-:W-:Y:S01]  /*b690*/  UMOV UR36, UR63 ;  /* 0x0000003f00247c82 */ /* 0x000fe20008000000 */
[----:B------:R-:W-:Y:S02]  /*b6a0*/  R2UR UR4, R66 ;  /* 0x00000000420472ca */ /* 0x000fe400000e0000 */
[----:B------:R-:W-:Y:S02]  /*b6b0*/  ISETP.NE.AND P0, PT, R70, 0x2, PT ;  /* 0x000000024600780c */ /* 0x000fe40003f05270 */
[----:B------:R-:W-:Y:S02]  /*b6c0*/  ISETP.NE.AND P1, PT, R0, 0x4, PT ;  /* 0x000000040000780c */ /* 0x000fe40003f25270 */
[----:B--2---:R-:W-:Y:S02]  /*b6d0*/  SEL R2, RZ, 0x1, P0 ;  /* 0x00000001ff027807 */ /* 0x004fe40000000000 */
[----:B------:R-:W-:Y:S01]  /*b6e0*/  SEL R3, RZ, 0x1, P1 ;  /* 0x00000001ff037807 */ /* 0x000fe20000800000 */
[----:B------:R-:W-:Y:S01]  /*b6f0*/  UISETP.NE.AND UP0, UPT, UR6, URZ, UPT ;  /* 0x000000ff0600728c */ /* 0x000fe2000bf05270 */
[----:B------:R-:W-:Y:S01]  /*b700*/  LOP3.LUT R71, R71, R2, RZ, 0x3c, !PT ;  /* 0x0000000247477212 */ /* 0x000fe200078e3cff */
[----:B------:R-:W-:Y:S01]  /*b710*/  UIADD3 UR20, UPT, UPT, UR37, UR5, URZ ;  /* 0x0000000525147290 */ /* 0x000fe2000fffe0ff */
[----:B------:R-:W-:Y:S01]  /*b720*/  LOP3.LUT R72, R72, R3, RZ, 0x3c, !PT ;  /* 0x0000000348487212 */ /* 0x000fe200078e3cff */
[----:B------:R-:W-:Y:S01]  /*b730*/  UIADD3 UR16, UPT, UPT, UR38, UR4, URZ ;  /* 0x0000000426107290 */ /* 0x000fe2000fffe0ff */
[----:B------:R-:W-:Y:S02]  /*b740*/  SEL R70, R70, RZ, P0 ;  /* 0x000000ff46467207 */ /* 0x000fe40000000000 */
[----:B------:R-:W-:Y:S02]  /*b750*/  SEL R22, R0, RZ, P1 ;  /* 0x000000ff00167207 */ /* 0x000fe40000800000 */
[----:B------:R-:W-:Y:S07]  /*b760*/  BRA.U UP0, `(.L_x_169) ;  /* 0xffffffa100f07547 */ /* 0x000fee000b83ffff */
[----:B------:R-:W-:-:S13]  /*b770*/  R2UR UR4, R67 ;  /* 0x00000000430472ca */ /* 0x000fda00000e0000 */
[----:B------:R-:W-:-:S09]  /*b780*/  UISETP.NE.AND UP0, UPT, UR4, URZ, UPT ;  /* 0x000000ff0400728c */ /* 0x000fd2000bf05270 */
[----:B------:R-:W-:Y:S05]  /*b790*/  BRA.U !UP0, `(.L_x_170) ;  /* 0x0000000108487547 */ /* 0x000fea000b800000 */
[----:B------:R-:W2:Y:S02]  /*b7a0*/  LDCU.64 UR4, c[0x0][0x890] ;  /* 0x00011200ff0477ac */ /* 0x000ea40008000a00 */
[----:B--2---:R-:W-:-:S04]  /*b7b0*/  UISETP.NE.U32.AND UP0, UPT, UR4, URZ, UPT ;  /* 0x000000ff0400728c */ /* 0x004fc8000bf05070 */
[----:B------:R-:W-:-:S09]  /*b7c0*/  UISETP.NE.AND.EX UP0, UPT, UR5, URZ, UPT, UP0 ;  /* 0x000000ff0500728c */ /* 0x000fd2000bf05300 */
[----:B------:R-:W-:Y:S05]  /*b7d0*/  BRA.U UP0, `(.L_x_171) ;  /* 0x00000001000c7547 */ /* 0x000fea000b800000 */
[----:B------:R-:W-:-:S13]  /*b7e0*/  FSETP.NEU.AND P0, PT, R27, RZ, PT ;  /* 0x000000ff1b00720b */ /* 0x000fda0003f0d000 */
[----:B------:R-:W-:Y:S05]  /*b7f0*/  @!P0 EXIT ;  /* 0x000000000000894d */ /* 0x000fea0003800000 */
[----:B------:R-:W-:Y:S05]  /*b800*/  BRA `(.L_x_170) ;  /* 0x00000000002c7947 */ /* 0x000fea0003800000 */
.L_x_171:
[----:B------:R-:W-:Y:S01]  /*b810*/  ISETP.NE.AND P0, PT, R69, RZ, PT ;  /* 0x000000ff4500720c */ /* 0x000fe20003f05270 */
[----:B------:R-:W-:-:S12]  /*b820*/  BSSY.RECONVERGENT B0, `(.L_x_170) ;  /* 0x0000009000007945 */ /* 0x000fd80003800200 */
[----:B------:R-:W-:Y:S05]  /*b830*/  @P0 BRA `(.L_x_172) ;  /* 0x0000000000140947 */ /* 0x000fea0003800000 */
[----:B------:R-:W2:Y:S02]  /*b840*/  LDCU.64 UR4, c[0x0][0x888] ;  /* 0x00011100ff0477ac */ /* 0x000ea40008000a00 */
[----:B--2---:R-:W-:-:S04]  /*b850*/  ISETP.NE.U32.AND P0, PT, RZ, UR4, PT ;  /* 0x00000004ff007c0c */ /* 0x004fc8000bf05070 */
[----:B------:R-:W-:-:S13]  /*b860*/  ISETP.NE.AND.EX P0, PT, RZ, UR5, PT, P0 ;  /* 0x00000005ff007c0c */ /* 0x000fda000bf05300 */
[----:B------:R-:W-:Y:S05]  /*b870*/  @!P0 EXIT ;  /* 0x000000000000894d */ /* 0x000fea0003800000 */
[----:B------:R-:W-:Y:S05]  /*b880*/  BRA `(.L_x_173) ;  /* 0x0000000000087947 */ /* 0x000fea0003800000 */
.L_x_172:
[----:B------:R-:W-:-:S13]  /*b890*/  FSETP.NEU.AND P0, PT, R27, RZ, PT ;  /* 0x000000ff1b00720b */ /* 0x000fda0003f0d000 */
[----:B------:R-:W-:Y:S05]  /*b8a0*/  @!P0 EXIT ;  /* 0x000000000000894d */ /* 0x000fea0003800000 */
.L_x_173:
[----:B------:R-:W-:Y:S05]  /*b8b0*/  BSYNC.RECONVERGENT B0 ;  /* 0x0000000000007941 */ /* 0x000fea0003800200 */
.L_x_170:
[----:B------:R-:W2:Y:S01]  /*b8c0*/  S2UR UR5, SR_CgaCtaId ;  /* 0x00000000000579c3 */ /* 0x000ea20000008800 */
[----:B------:R-:W-:Y:S01]  /*b8d0*/  ULEA UR4, UR47, UR43, 0x3 ;  /* 0x0000002b2f047291 */ /* 0x000fe2000f8e18ff */
[----:B------:R-:W-:-:S04]  /*b8e0*/  DEPBAR.LE SB0, 0x0 ;  /* 0x000080000000791a */ /* 0x000fc80000000000 */
[----:B------:R-:W-:-:S04]  /*b8f0*/  UIADD3 UR4, UPT, UPT, UR4, 0x60, URZ ;  /* 0x0000006004047890 */ /* 0x000fc8000fffe0ff */
[----:B--2---:R-:W-:-:S09]  /*b900*/  UPRMT UR4, UR5, 0x654, UR4 ;  /* 0x0000065405047896 */ /* 0x004fd20008000004 */
[----:B------:R-:W-:Y:S01]  /*b910*/  SYNCS.ARRIVE.TRANS64.RED.A1T0 RZ, [UR4], RZ ;  /* 0x000000ffffff79a7 */ /* 0x000fe20008100404 */
[----:B------:R-:W-:Y:S05]  /*b920*/  EXIT ;  /* 0x000000000000794d */ /* 0x000fea0003800000 */
.L_x_24:
[----:B-1----:R1:W3:Y:S02]  /*b930*/  SYNCS.PHASECHK.TRANS64.TRYWAIT P0, [R0+URZ+0x100], R3 ;  /* 0x00010003000075a7 */ /* 0x0022e400080011ff */
[----:B---3--:R-:W-:Y:S05]  /*b940*/  @!P0 NANOSLEEP.SYNCS 0x989680 ;  /* 0x009896800000895d */ /* 0x008fea0003900000 */
[----:B------:R-:W3:Y:S02]  /*b950*/  @!P0 SYNCS.PHASECHK.TRANS64 P0, [R0+URZ+0x100], R3 ;  /* 0x00010003000085a7 */ /* 0x000ee400080010ff */
[----:B---3--:R-:W-:Y:S05]  /*b960*/  @!P0 BRA `(.L_x_24) ;  /* 0xfffffffc00f08947 */ /* 0x008fea000383ffff */
[----:B------:R-:W-:Y:S05]  /*b970*/  BRA `(.L_x_174) ;  /* 0xffffff6000687947 */ /* 0x000fea000383ffff */
.L_x_27:
[----:B-1----:R-:W-:-:S07]  /*b980*/  MOV R0, UR33 ;  /* 0x0000002100007c02 */ /* 0x002fce0008000f00 */
.L_x_175:
[----:B-1----:R1:W3:Y:S02]  /*b990*/  SYNCS.PHASECHK.TRANS64.TRYWAIT P0, [R0+URZ+0x20], R3 ;  /* 0x00002003000075a7 */ /* 0x0022e400080011ff */
[----:B---3--:R-:W-:Y:S05]  /*b9a0*/  @!P0 NANOSLEEP.SYNCS 0x989680 ;  /* 0x009896800000895d */ /* 0x008fea0003900000 */
[----:B------:R-:W3:Y:S02]  /*b9b0*/  @!P0 SYNCS.PHASECHK.TRANS64 P0, [R0+URZ+0x20], R3 ;  /* 0x00002003000085a7 */ /* 0x000ee400080010ff */
[----:B---3--:R-:W-:Y:S05]  /*b9c0*/  @!P0 BRA `(.L_x_175) ;  /* 0xfffffffc00f08947 */ /* 0x008fea000383ffff */
[----:B------:R-:W-:Y:S05]  /*b9d0*/  BRA `(.L_x_26) ;  /* 0xffffff6000ac7947 */ /* 0x000fea000383ffff */
.L_x_34:
[----:B-1----:R-:W-:-:S07]  /*b9e0*/  MOV R0, UR17 ;  /* 0x0000001100007c02 */ /* 0x002fce0008000f00 */
.L_x_176:
[----:B-1----:R1:W3:Y:S02]  /*b9f0*/  SYNCS.PHASECHK.TRANS64.TRYWAIT P0, [R0+URZ+0x20], R3 ;  /* 0x00002003000075a7 */ /* 0x0022e400080011ff */
[----:B---3--:R-:W-:Y:S05]  /*ba00*/  @!P0 NANOSLEEP.SYNCS 0x989680 ;  /* 0x009896800000895d */ /* 0x008fea0003900000 */
[----:B------:R-:W3:Y:S02]  /*ba10*/  @!P0 SYNCS.PHASECHK.TRANS64 P0, [R0+URZ+0x20], R3 ;  /* 0x00002003000085a7 */ /* 0x000ee400080010ff */
[----:B---3--:R-:W-:Y:S05]  /*ba20*/  @!P0 BRA `(.L_x_176) ;  /* 0xfffffffc00f08947 */ /* 0x008fea000383ffff */
[----:B------:R-:W-:Y:S05]  /*ba30*/  BRA `(.L_x_33) ;  /* 0xffffff6400747947 */ /* 0x000fea000383ffff */
.L_x_39:
[----:B-1----:R1:W3:Y:S02]  /*ba40*/  SYNCS.PHASECHK.TRANS64.TRYWAIT P0, [R3+URZ+0x90], R0 ;  /* 0x00009000030075a7 */ /* 0x0022e400080011ff */
[----:B---3--:R-:W-:Y:S05]  /*ba50*/  @!P0 NANOSLEEP.SYNCS 0x989680 ;  /* 0x009896800000895d */ /* 0x008fea0003900000 */
[----:B------:R-:W3:Y:S02]  /*ba60*/  @!P0 SYNCS.PHASECHK.TRANS64 P0, [R3+URZ+0x90], R0 ;  /* 0x00009000030085a7 */ /* 0x000ee400080010ff */
[----:B---3--:R-:W-:Y:S05]  /*ba70*/  @!P0 BRA `(.L_x_39) ;  /* 0xfffffffc00f08947 */ /* 0x008fea000383ffff */
[----:B------:R-:W-:Y:S05]  /*ba80*/  BRA `(.L_x_177) ;  /* 0xffffff6800147947 */ /* 0x000fea000383ffff */
.L_x_43:
[----:B-1----:R-:W-:-:S07]  /*ba90*/  MOV R0, UR4 ;  /* 0x0000000400007c02 */ /* 0x002fce0008000f00 */
.L_x_178:
[----:B-1----:R1:W3:Y:S02]  /*baa0*/  SYNCS.PHASECHK.TRANS64.TRYWAIT P0, [R0+URZ], R3 ;  /* 0x00000003000075a7 */ /* 0x0022e400080011ff */
[----:B---3--:R-:W-:Y:S05]  /*bab0*/  @!P0 NANOSLEEP.SYNCS 0x989680 ;  /* 0x009896800000895d */ /* 0x008fea0003900000 */
[----:B------:R-:W3:Y:S02]  /*bac0*/  @!P0 SYNCS.PHASECHK.TRANS64 P0, [R0+URZ], R3 ;  /* 0x00000003000085a7 */ /* 0x000ee400080010ff */
[----:B---3--:R-:W-:Y:S05]  /*bad0*/  @!P0 BRA `(.L_x_178) ;  /* 0xfffffffc00f08947 */ /* 0x008fea000383ffff */
[----:B------:R-:W-:Y:S05]  /*bae0*/  BRA `(.L_x_179) ;  /* 0xffffff6c00c07947 */ /* 0x000fea000383ffff */
.L_x_44:
[----:B------:R-:W-:-:S07]  /*baf0*/  MOV R0, UR5 ;  /* 0x0000000500007c02 */ /* 0x000fce0008000f00 */
.L_x_180:
[----:B-1----:R1:W3:Y:S02]  /*bb00*/  SYNCS.PHASECHK.TRANS64.TRYWAIT P0, [R0+URZ], R3 ;  /* 0x00000003000075a7 */ /* 0x0022e400080011ff */
[----:B---3--:R-:W-:Y:S05]  /*bb10*/  @!P0 NANOSLEEP.SYNCS 0x989680 ;  /* 0x009896800000895d */ /* 0x008fea0003900000 */
[----:B------:R-:W3:Y:S02]  /*bb20*/  @!P0 SYNCS.PHASECHK.TRANS64 P0, [R0+URZ], R3 ;  /* 0x00000003000085a7 */ /* 0x000ee400080010ff */
[----:B---3--:R-:W-:Y:S05]  /*bb30*/  @!P0 BRA `(.L_x_180) ;  /* 0xfffffffc00f08947 */ /* 0x008fea000383ffff */
[----:B------:R-:W-:Y:S05]  /*bb40*/  BRA `(.L_x_181) ;  /* 0xffffff6c00cc7947 */ /* 0x000fea000383ffff */
.L_x_45:
[----:B------:R-:W-:-:S07]  /*bb50*/  MOV R0, UR5 ;  /* 0x0000000500007c02 */ /* 0x000fce0008000f00 */
.L_x_182:
[----:B-1----:R1:W3:Y:S02]  /*bb60*/  SYNCS.PHASECHK.TRANS64.TRYWAIT P0, [R0+URZ], R3 ;  /* 0x00000003000075a7 */ /* 0x0022e400080011ff */
[----:B---3--:R-:W-:Y:S05]  /*bb70*/  @!P0 NANOSLEEP.SYNCS 0x989680 ;  /* 0x009896800000895d */ /* 0x008fea0003900000 */
[----:B------:R-:W3:Y:S02]  /*bb80*/  @!P0 SYNCS.PHASECHK.TRANS64 P0, [R0+URZ], R3 ;  /* 0x00000003000085a7 */ /* 0x000ee400080010ff */
[----:B---3--:R-:W-:Y:S05]  /*bb90*/  @!P0 BRA `(.L_x_182) ;  /* 0xfffffffc00f08947 */ /* 0x008fea000383ffff */
[----:B------:R-:W-:Y:S05]  /*bba0*/  BRA `(.L_x_183) ;  /* 0xffffff6c00d87947 */ /* 0x000fea000383ffff */
.L_x_48:
[----:B--2---:R2:W3:Y:S02]  /*bbb0*/  SYNCS.PHASECHK.TRANS64.TRYWAIT P0, [R2+URZ+0xf0], R5 ;  /* 0x0000f005020075a7 */ /* 0x0044e400080011ff */
[----:B---3--:R-:W-:Y:S05]  /*bbc0*/  @!P0 NANOSLEEP.SYNCS 0x989680 ;  /* 0x009896800000895d */ /* 0x008fea0003900000 */
[----:B------:R-:W3:Y:S02]  /*bbd0*/  @!P0 SYNCS.PHASECHK.TRANS64 P0, [R2+URZ+0xf0], R5 ;  /* 0x0000f005020085a7 */ /* 0x000ee400080010ff */
[----:B---3--:R-:W-:Y:S05]  /*bbe0*/  @!P0 BRA `(.L_x_48) ;  /* 0xfffffffc00f08947 */ /* 0x008fea000383ffff */
[----:B------:R-:W-:Y:S05]  /*bbf0*/  BRA `(.L_x_184) ;  /* 0xffffff70003c7947 */ /* 0x000fea000383ffff */
.L_x_49:
[----:B------:R-:W-:-:S07]  /*bc00*/  MOV R2, UR4 ;  /* 0x0000000400027c02 */ /* 0x000fce0008000f00 */
.L_x_185:
[----:B--2---:R2:W3:Y:S02]  /*bc10*/  SYNCS.PHASECHK.TRANS64.TRYWAIT P0, [R2+URZ+0xa0], R5 ;  /* 0x0000a005020075a7 */ /* 0x0044e400080011ff */
[----:B---3--:R-:W-:Y:S05]  /*bc20*/  @!P0 NANOSLEEP.SYNCS 0x989680 ;  /* 0x009896800000895d */ /* 0x008fea0003900000 */
[----:B------:R-:W3:Y:S02]  /*bc30*/  @!P0 SYNCS.PHASECHK.TRANS64 P0, [R2+URZ+0xa0], R5 ;  /* 0x0000a005020085a7 */ /* 0x000ee400080010ff */
[----:B---3--:R-:W-:Y:S05]  /*bc40*/  @!P0 BRA `(.L_x_185) ;  /* 0xfffffffc00f08947 */ /* 0x008fea000383ffff */
[----:B------:R-:W-:Y:S05]  /*bc50*/  BRA `(.L_x_186) ;  /* 0xffffff70004c7947 */ /* 0x000fea000383ffff */
.L_x_50:
[----:B--2---:R2:W3:Y:S02]  /*bc60*/  SYNCS.PHASECHK.TRANS64.TRYWAIT P1, [R2+URZ+0x90], R5 ;  /* 0x00009005020075a7 */ /* 0x0044e400080211ff */
[----:B---3--:R-:W-:Y:S05]  /*bc70*/  @!P1 NANOSLEEP.SYNCS 0x989680 ;  /* 0x009896800000995d */ /* 0x008fea0003900000 */
[----:B------:R-:W3:Y:S02]  /*bc80*/  @!P1 SYNCS.PHASECHK.TRANS64 P1, [R2+URZ+0x90], R5 ;  /* 0x00009005020095a7 */ /* 0x000ee400080210ff */
[----:B---3--:R-:W-:Y:S05]  /*bc90*/  @!P1 BRA `(.L_x_50) ;  /* 0xfffffffc00f09947 */ /* 0x008fea000383ffff */
[----:B------:R-:W-:Y:S05]  /*bca0*/  BRA `(.L_x_187) ;  /* 0xffffff70007c7947 */ /* 0x000fea000383ffff */
.L_x_53:
[----:B------:R-:W-:-:S07]  /*bcb0*/  MOV R0, UR4 ;  /* 0x0000000400007c02 */ /* 0x000fce0008000f00 */
.L_x_188:
[----:B--2---:R2:W3:Y:S02]  /*bcc0*/  SYNCS.PHASECHK.TRANS64.TRYWAIT P0, [R0+URZ+0xa0], R3 ;  /* 0x0000a003000075a7 */ /* 0x0044e400080011ff */
[----:B---3--:R-:W-:Y:S05]  /*bcd0*/  @!P0 NANOSLEEP.SYNCS 0x989680 ;  /* 0x009896800000895d */ /* 0x008fea0003900000 */
[----:B------:R-:W3:Y:S02]  /*bce0*/  @!P0 SYNCS.PHASECHK.TRANS64 P0, [R0+URZ+0xa0], R3 ;  /* 0x0000a003000085a7 */ /* 0x000ee400080010ff */
[----:B---3--:R-:W-:Y:S05]  /*bcf0*/  @!P0 BRA `(.L_x_188) ;  /* 0xfffffffc00f08947 */ /* 0x008fea000383ffff */
[----:B------:R-:W-:Y:S05]  /*bd00*/  BRA `(.L_x_52) ;  /* 0xffffff7000d07947 */ /* 0x000fea000383ffff */
.L_x_60:
[----:B-1----:R1:W2:Y:S02]  /*bd10*/  SYNCS.PHASECHK.TRANS64.TRYWAIT P1, [R0+URZ+0x90], R5 ;  /* 0x00009005000075a7 */ /* 0x0022a400080211ff */
[----:B--2---:R-:W-:Y:S05]  /*bd20*/  @!P1 NANOSLEEP.SYNCS 0x989680 ;  /* 0x009896800000995d */ /* 0x004fea0003900000 */
[----:B------:R-:W2:Y:S02]  /*bd30*/  @!P1 SYNCS.PHASECHK.TRANS64 P1, [R0+URZ+0x90], R5 ;  /* 0x00009005000095a7 */ /* 0x000ea400080210ff */
[----:B--2---:R-:W-:Y:S05]  /*bd40*/  @!P1 BRA `(.L_x_60) ;  /* 0xfffffffc00f09947 */ /* 0x004fea000383ffff */
[----:B------:R-:W-:Y:S05]  /*bd50*/  BRA `(.L_x_189) ;  /* 0xffffff7800487947 */ /* 0x000fea000383ffff */
.L_x_61:
[----:B------:R-:W-:-:S07]  /*bd60*/  MOV R3, UR31 ;  /* 0x0000001f00037c02 */ /* 0x000fce0008000f00 */
.L_x_190:
[----:B-1----:R1:W2:Y:S02]  /*bd70*/  SYNCS.PHASECHK.TRANS64.TRYWAIT P0, [R3+URZ+0xd0], R0 ;  /* 0x0000d000030075a7 */ /* 0x0022a400080011ff */
[----:B--2---:R-:W-:Y:S05]  /*bd80*/  @!P0 NANOSLEEP.SYNCS 0x989680 ;  /* 0x009896800000895d */ /* 0x004fea0003900000 */
[----:B------:R-:W2:Y:S02]  /*bd90*/  @!P0 SYNCS.PHASECHK.TRANS64 P0, [R3+URZ+0xd0], R0 ;  /* 0x0000d000030085a7 */ /* 0x000ea400080010ff */
[----:B--2---:R-:W-:Y:S05]  /*bda0*/  @!P0 BRA `(.L_x_190) ;  /* 0xfffffffc00f08947 */ /* 0x004fea000383ffff */
[----:B------:R-:W-:Y:S05]  /*bdb0*/  BRA `(.L_x_191) ;  /* 0xffffff7800987947 */ /* 0x000fea000383ffff */
.L_x_64:
[----:B------:R-:W-:Y:S07]  /*bdc0*/  MOV R0, UR5 ;  /* 0x0000000500007c02 */ /* 0x000fee0008000f00 */
.L_x_192:
[----:B-1----:R1:W2:Y:S02]  /*bdd0*/  SYNCS.PHASECHK.TRANS64.TRYWAIT P0, [R0+URZ], R3 ;  /* 0x00000003000075a7 */ /* 0x0022a400080011ff */
[----:B--2---:R-:W-:Y:S05]  /*bde0*/  @!P0 NANOSLEEP.SYNCS 0x989680 ;  /* 0x009896800000895d */ /* 0x004fea0003900000 */
[----:B------:R-:W2:Y:S02]  /*bdf0*/  @!P0 SYNCS.PHASECHK.TRANS64 P0, [R0+URZ], R3 ;  /* 0x00000003000085a7 */ /* 0x000ea400080010ff */
[----:B--2---:R-:W-:Y:S05]  /*be00*/  @!P0 BRA `(.L_x_192) ;  /* 0xfffffffc00f08947 */ /* 0x004fea000383ffff */
[----:B------:R-:W-:Y:S05]  /*be10*/  BRA `(.L_x_63) ;  /* 0xffffff7800b47947 */ /* 0x000fea000383ffff */
.L_x_67:
[----:B------:R-:W-:-:S07]  /*be20*/  MOV R0, UR4 ;  /* 0x0000000400007c02 */ /* 0x000fce0008000f00 */
.L_x_193:
[----:B--2---:R2:W4:Y:S02]  /*be30*/  SYNCS.PHASECHK.TRANS64.TRYWAIT P0, [R0+URZ], R3 ;  /* 0x00000003000075a7 */ /* 0x00452400080011ff */
[----:B----4-:R-:W-:Y:S05]  /*be40*/  @!P0 NANOSLEEP.SYNCS 0x989680 ;  /* 0x009896800000895d */ /* 0x010fea0003900000 */
[----:B------:R-:W4:Y:S02]  /*be50*/  @!P0 SYNCS.PHASECHK.TRANS64 P0, [R0+URZ], R3 ;  /* 0x00000003000085a7 */ /* 0x000f2400080010ff */
[----:B----4-:R-:W-:Y:S05]  /*be60*/  @!P0 BRA `(.L_x_193) ;  /* 0xfffffffc00f08947 */ /* 0x010fea000383ffff */
[----:B------:R-:W-:Y:S05]  /*be70*/  BRA `(.L_x_194) ;  /* 0xffffff7c00907947 */ /* 0x000fea000383ffff */
.L_x_68:
[----:B------:R-:W-:-:S07]  /*be80*/  MOV R0, UR5 ;  /* 0x0000000500007c02 */ /* 0x000fce0008000f00 */
.L_x_195:
[----:B-1----:R1:W2:Y:S02]  /*be90*/  SYNCS.PHASECHK.TRANS64.TRYWAIT P0, [R0+URZ], R3 ;  /* 0x00000003000075a7 */ /* 0x0022a400080011ff */
[----:B--2---:R-:W-:Y:S05]  /*bea0*/  @!P0 NANOSLEEP.SYNCS 0x989680 ;  /* 0x009896800000895d */ /* 0x004fea0003900000 */
[----:B------:R-:W2:Y:S02]  /*beb0*/  @!P0 SYNCS.PHASECHK.TRANS64 P0, [R0+URZ], R3 ;  /* 0x00000003000085a7 */ /* 0x000ea400080010ff */
[----:B--2---:R-:W-:Y:S05]  /*bec0*/  @!P0 BRA `(.L_x_195) ;  /* 0xfffffffc00f08947 */ /* 0x004fea000383ffff */
[----:B------:R-:W-:Y:S05]  /*bed0*/  BRA `(.L_x_196) ;  /* 0xffffff7c009c7947 */ /* 0x000fea000383ffff */
.L_x_69:
[----:B------:R-:W-:-:S07]  /*bee0*/  MOV R0, UR5 ;  /* 0x0000000500007c02 */ /* 0x000fce0008000f00 */
.L_x_197:
[----:B-1----:R1:W2:Y:S02]  /*bef0*/  SYNCS.PHASECHK.TRANS64.TRYWAIT P0, [R0+URZ], R3 ;  /* 0x00000003000075a7 */ /* 0x0022a400080011ff */
[----:B--2---:R-:W-:Y:S05]  /*bf00*/  @!P0 NANOSLEEP.SYNCS 0x989680 ;  /* 0x009896800000895d */ /* 0x004fea0003900000 */
[----:B------:R-:W2:Y:S02]  /*bf10*/  @!P0 SYNCS.PHASECHK.TRANS64 P0, [R0+URZ], R3 ;  /* 0x00000003000085a7 */ /* 0x000ea400080010ff */
[----:B--2---:R-:W-:Y:S05]  /*bf20*/  @!P0 BRA `(.L_x_197) ;  /* 0xfffffffc00f08947 */ /* 0x004fea000383ffff */
[----:B------:R-:W-:Y:S05]  /*bf30*/  BRA `(.L_x_198) ;  /* 0xffffff7c00a87947 */ /* 0x000fea000383ffff */
.L_x_70:
[----:B------:R-:W-:-:S07]  /*bf40*/  MOV R0, UR4 ;  /* 0x0000000400007c02 */ /* 0x000fce0008000f00 */
.L_x_199:
[----:B-1----:R1:W2:Y:S02]  /*bf50*/  SYNCS.PHASECHK.TRANS64.TRYWAIT P0, [R0+URZ], R3 ;  /* 0x00000003000075a7 */ /* 0x0022a400080011ff */
[----:B--2---:R-:W-:Y:S05]  /*bf60*/  @!P0 NANOSLEEP.SYNCS 0x989680 ;  /* 0x009896800000895d */ /* 0x004fea0003900000 */
[----:B------:R-:W2:Y:S02]  /*bf70*/  @!P0 SYNCS.PHASECHK.TRANS64 P0, [R0+URZ], R3 ;  /* 0x00000003000085a7 */ /* 0x000ea400080010ff */
[----:B--2---:R-:W-:Y:S05]  /*bf80*/  @!P0 BRA `(.L_x_199) ;  /* 0xfffffffc00f08947 */ /* 0x004fea000383ffff */
[----:B------:R-:W-:Y:S05]  /*bf90*/  BRA `(.L_x_200) ;  /* 0xffffff7c00b47947 */ /* 0x000fea000383ffff */
.L_x_75:
[----:B--2---:R2:W3:Y:S02]  /*bfa0*/  SYNCS.PHASECHK.TRANS64.TRYWAIT P0, [R12+URZ+0x90], R9 ;  /* 0x000090090c0075a7 */ /* 0x0044e400080011ff */
[----:B---3--:R-:W-:Y:S05]  /*bfb0*/  @!P0 NANOSLEEP.SYNCS 0x989680 ;  /* 0x009896800000895d */ /* 0x008fea0003900000 */
[----:B------:R-:W3:Y:S02]  /*bfc0*/  @!P0 SYNCS.PHASECHK.TRANS64 P0, [R12+URZ+0x90], R9 ;  /* 0x000090090c0085a7 */ /* 0x000ee400080010ff */
[----:B---3--:R-:W-:Y:S05]  /*bfd0*/  @!P0 BRA `(.L_x_75) ;  /* 0xfffffffc00f08947 */ /* 0x008fea000383ffff */
[----:B------:R-:W-:Y:S05]  /*bfe0*/  BRA `(.L_x_201) ;  /* 0xffffff8000e07947 */ /* 0x000fea000383ffff */
.L_x_78:
[----:B------:R-:W-:Y:S07]  /*bff0*/  MOV R0, UR21 ;  /* 0x0000001500007c02 */ /* 0x000fee0008000f00 */
.L_x_202:
[----:B--2---:R2:W3:Y:S02]  /*c000*/  SYNCS.PHASECHK.TRANS64.TRYWAIT P2, [R0+URZ+0x88], R9 ;  /* 0x00008809000075a7 */ /* 0x0044e400080411ff */
[----:B---3--:R-:W-:Y:S05]  /*c010*/  @!P2 NANOSLEEP.SYNCS 0x989680 ;  /* 0x009896800000a95d */ /* 0x008fea0003900000 */
[----:B------:R-:W3:Y:S02]  /*c020*/  @!P2 SYNCS.PHASECHK.TRANS64 P2, [R0+URZ+0x88], R9 ;  /* 0x000088090000a5a7 */ /* 0x000ee400080410ff */
[----:B---3--:R-:W-:Y:S05]  /*c030*/  @!P2 BRA `(.L_x_202) ;  /* 0xfffffffc00f0a947 */ /* 0x008fea000383ffff */
[----:B------:R-:W-:Y:S05]  /*c040*/  BRA `(.L_x_77) ;  /* 0xffffff88004c7947 */ /* 0x000fea000383ffff */
.L_x_81:
[----:B------:R-:W-:Y:S07]  /*c050*/  MOV R9, UR21 ;  /* 0x0000001500097c02 */ /* 0x000fee0008000f00 */
.L_x_203:
[----:B--2---:R2:W3:Y:S02]  /*c060*/  SYNCS.PHASECHK.TRANS64.TRYWAIT P0, [R9+URZ+0x60], R10 ;  /* 0x0000600a090075a7 */ /* 0x0044e400080011ff */
[----:B---3--:R-:W-:Y:S05]  /*c070*/  @!P0 NANOSLEEP.SYNCS 0x989680 ;  /* 0x009896800000895d */ /* 0x008fea0003900000 */
[----:B------:R-:W3:Y:S02]  /*c080*/  @!P0 SYNCS.PHASECHK.TRANS64 P0, [R9+URZ+0x60], R10 ;  /* 0x0000600a090085a7 */ /* 0x000ee400080010ff */
[----:B---3--:R-:W-:Y:S05]  /*c090*/  @!P0 BRA `(.L_x_203) ;  /* 0xfffffffc00f08947 */ /* 0x008fea000383ffff */
[----:B------:R-:W-:Y:S05]  /*c0a0*/  BRA `(.L_x_204) ;  /* 0xffffff8800a87947 */ /* 0x000fea000383ffff */
.L_x_82:
[----:B------:R-:W-:Y:S07]  /*c0b0*/  MOV R9, UR21 ;  /* 0x0000001500097c02 */ /* 0x000fee0008000f00 */
.L_x_205:
[----:B--2---:R2:W3:Y:S02]  /*c0c0*/  SYNCS.PHASECHK.TRANS64.TRYWAIT P0, [R9+URZ+0x68], R10 ;  /* 0x0000680a090075a7 */ /* 0x0044e400080011ff */
[----:B---3--:R-:W-:Y:S05]  /*c0d0*/  @!P0 NANOSLEEP.SYNCS 0x989680 ;  /* 0x009896800000895d */ /* 0x008fea0003900000 */
[----:B------:R-:W3:Y:S02]  /*c0e0*/  @!P0 SYNCS.PHASECHK.TRANS64 P0, [R9+URZ+0x68], R10 ;  /* 0x0000680a090085a7 */ /* 0x000ee400080010ff */
[----:B---3--:R-:W-:Y:S05]  /*c0f0*/  @!P0 BRA `(.L_x_205) ;  /* 0xfffffffc00f08947 */ /* 0x008fea000383ffff */
[----:B------:R-:W-:Y:S05]  /*c100*/  BRA `(.L_x_206) ;  /* 0xffffff8800e47947 */ /* 0x000fea000383ffff */
.L_x_83:
[----:B------:R-:W-:Y:S07]  /*c110*/  MOV R9, UR21 ;  /* 0x0000001500097c02 */ /* 0x000fee0008000f00 */
.L_x_207:
[----:B--2---:R2:W3:Y:S02]  /*c120*/  SYNCS.PHASECHK.TRANS64.TRYWAIT P0, [R9+URZ+0x70], R10 ;  /* 0x0000700a090075a7 */ /* 0x0044e400080011ff */
[----:B---3--:R-:W-:Y:S05]  /*c130*/  @!P0 NANOSLEEP.SYNCS 0x989680 ;  /* 0x009896800000895d */ /* 0x008fea0003900000 */
[----:B------:R-:W3:Y:S02]  /*c140*/  @!P0 SYNCS.PHASECHK.TRANS64 P0, [R9+URZ+0x70], R10 ;  /* 0x0000700a090085a7 */ /* 0x000ee400080010ff */
[----:B---3--:R-:W-:Y:S05]  /*c150*/  @!P0 BRA `(.L_x_207) ;  /* 0xfffffffc00f08947 */ /* 0x008fea000383ffff */
[----:B------:R-:W-:Y:S05]  /*c160*/  BRA `(.L_x_208) ;  /* 0xffffff8c00247947 */ /* 0x000fea000383ffff */
.L_x_84:
[----:B------:R-:W-:Y:S07]  /*c170*/  MOV R9, UR21 ;  /* 0x0000001500097c02 */ /* 0x000fee0008000f00 */
.L_x_209:
[----:B--2---:R2:W3:Y:S02]  /*c180*/  SYNCS.PHASECHK.TRANS64.TRYWAIT P0, [R9+URZ+0x78], R10 ;  /* 0x0000780a090075a7 */ /* 0x0044e400080011ff */
[----:B---3--:R-:W-:Y:S05]  /*c190*/  @!P0 NANOSLEEP.SYNCS 0x989680 ;  /* 0x009896800000895d */ /* 0x008fea0003900000 */
[----:B------:R-:W3:Y:S02]  /*c1a0*/  @!P0 SYNCS.PHASECHK.TRANS64 P0, [R9+URZ+0x78], R10 ;  /* 0x0000780a090085a7 */ /* 0x000ee400080010ff */
[----:B---3--:R-:W-:Y:S05]  /*c1b0*/  @!P0 BRA `(.L_x_209) ;  /* 0xfffffffc00f08947 */ /* 0x008fea000383ffff */
[----:B------:R-:W-:Y:S05]  /*c1c0*/  BRA `(.L_x_210) ;  /* 0xffffff8c00687947 */ /* 0x000fea000383ffff */
.L_x_85:
[----:B------:R-:W-:Y:S07]  /*c1d0*/  MOV R0, UR21 ;  /* 0x0000001500007c02 */ /* 0x000fee0008000f00 */
.L_x_211:
[----:B--2---:R2:W3:Y:S02]  /*c1e0*/  SYNCS.PHASECHK.TRANS64.TRYWAIT P0, [R0+URZ+0x60], R9 ;  /* 0x00006009000075a7 */ /* 0x0044e400080011ff */
[----:B---3--:R-:W-:Y:S05]  /*c1f0*/  @!P0 NANOSLEEP.SYNCS 0x989680 ;  /* 0x009896800000895d */ /* 0x008fea0003900000 */
[----:B------:R-:W3:Y:S02]  /*c200*/  @!P0 SYNCS.PHASECHK.TRANS64 P0, [R0+URZ+0x60], R9 ;  /* 0x00006009000085a7 */ /* 0x000ee400080010ff */
[----:B---3--:R-:W-:Y:S05]  /*c210*/  @!P0 BRA `(.L_x_211) ;  /* 0xfffffffc00f08947 */ /* 0x008fea000383ffff */
[----:B------:R-:W-:Y:S05]  /*c220*/  BRA `(.L_x_212) ;  /* 0xffffff8c00b07947 */ /* 0x000fea000383ffff */
.L_x_86:
[----:B------:R-:W-:Y:S07]  /*c230*/  MOV R0, UR21 ;  /* 0x0000001500007c02 */ /* 0x000fee0008000f00 */
.L_x_213:
[----:B--2---:R2:W3:Y:S02]  /*c240*/  SYNCS.PHASECHK.TRANS64.TRYWAIT P0, [R0+URZ+0x68], R9 ;  /* 0x00006809000075a7 */ /* 0x0044e400080011ff */
[----:B---3--:R-:W-:Y:S05]  /*c250*/  @!P0 NANOSLEEP.SYNCS 0x989680 ;  /* 0x009896800000895d */ /* 0x008fea0003900000 */
[----:B------:R-:W3:Y:S02]  /*c260*/  @!P0 SYNCS.PHASECHK.TRANS64 P0, [R0+URZ+0x68], R9 ;  /* 0x00006809000085a7 */ /* 0x000ee400080010ff */
[----:B---3--:R-:W-:Y:S05]  /*c270*/  @!P0 BRA `(.L_x_213) ;  /* 0xfffffffc00f08947 */ /* 0x008fea000383ffff */
[----:B------:R-:W-:Y:S05]  /*c280*/  BRA `(.L_x_214) ;  /* 0xffffff8c00f87947 */ /* 0x000fea000383ffff */
.L_x_87:
[----:B------:R-:W-:Y:S07]  /*c290*/  MOV R0, UR21 ;  /* 0x0000001500007c02 */ /* 0x000fee0008000f00 */
.L_x_215:
[----:B--2---:R2:W3:Y:S02]  /*c2a0*/  SYNCS.PHASECHK.TRANS64.TRYWAIT P0, [R0+URZ+0x70], R9 ;  /* 0x00007009000075a7 */ /* 0x0044e400080011ff */
[----:B---3--:R-:W-:Y:S05]  /*c2b0*/  @!P0 NANOSLEEP.SYNCS 0x989680 ;  /* 0x009896800000895d */ /* 0x008fea0003900000 */
[----:B------:R-:W3:Y:S02]  /*c2c0*/  @!P0 SYNCS.PHASECHK.TRANS64 P0, [R0+URZ+0x70], R9 ;  /* 0x00007009000085a7 */ /* 0x000ee400080010ff */
[----:B---3--:R-:W-:Y:S05]  /*c2d0*/  @!P0 BRA `(.L_x_215) ;  /* 0xfffffffc00f08947 */ /* 0x008fea000383ffff */
[----:B------:R-:W-:Y:S05]  /*c2e0*/  BRA `(.L_x_216) ;  /* 0xffffff9000407947 */ /* 0x000fea000383ffff */
.L_x_88:
[----:B------:R-:W-:Y:S07]  /*c2f0*/  MOV R0, UR21 ;  /* 0x0000001500007c02 */ /* 0x000fee0008000f00 */
.L_x_217:
[----:B--2---:R2:W3:Y:S02]  /*c300*/  SYNCS.PHASECHK.TRANS64.TRYWAIT P0, [R0+URZ+0x78], R9 ;  /* 0x00007809000075a7 */ /* 0x0044e400080011ff */
[----:B---3--:R-:W-:Y:S05]  /*c310*/  @!P0 NANOSLEEP.SYNCS 0x989680 ;  /* 0x009896800000895d */ /* 0x008fea0003900000 */
[----:B------:R-:W3:Y:S02]  /*c320*/  @!P0 SYNCS.PHASECHK.TRANS64 P0, [R0+URZ+0x78], R9 ;  /* 0x00007809000085a7 */ /* 0x000ee400080010ff */
[----:B---3--:R-:W-:Y:S05]  /*c330*/  @!P0 BRA `(.L_x_217) ;  /* 0xfffffffc00f08947 */ /* 0x008fea000383ffff */
[----:B------:R-:W-:Y:S05]  /*c340*/  BRA `(.L_x_218) ;  /* 0xffffff9000847947 */ /* 0x000fea000383ffff */
.L_x_90:
[----:B------:R-:W-:-:S07]  /*c350*/  MOV R3, UR21 ;  /* 0x0000001500037c02 */ /* 0x000fce0008000f00 */
.L_x_219:
[----:B---3--:R3:W4:Y:S02]  /*c360*/  SYNCS.PHASECHK.TRANS64.TRYWAIT P0, [R3+URZ+0x60], R10 ;  /* 0x0000600a030075a7 */ /* 0x00872400080011ff */
[----:B----4-:R-:W-:Y:S05]  /*c370*/  @!P0 NANOSLEEP.SYNCS 0x989680 ;  /* 0x009896800000895d */ /* 0x010fea0003900000 */
[----:B------:R-:W4:Y:S02]  /*c380*/  @!P0 SYNCS.PHASECHK.TRANS64 P0, [R3+URZ+0x60], R10 ;  /* 0x0000600a030085a7 */ /* 0x000f2400080010ff */
[----:B----4-:R-:W-:Y:S05]  /*c390*/  @!P0 BRA `(.L_x_219) ;  /* 0xfffffffc00f08947 */ /* 0x010fea000383ffff */
[----:B------:R-:W-:Y:S05]  /*c3a0*/  BRA `(.L_x_220) ;  /* 0xffffff9000f47947 */ /* 0x000fea000383ffff */
.L_x_91:
[----:B---3--:R-:W-:-:S07]  /*c3b0*/  MOV R3, UR21 ;  /* 0x0000001500037c02 */ /* 0x008fce0008000f00 */
.L_x_221:
[----:B---3--:R3:W4:Y:S02]  /*c3c0*/  SYNCS.PHASECHK.TRANS64.TRYWAIT P0, [R3+URZ+0x68], R10 ;  /* 0x0000680a030075a7 */ /* 0x00872400080011ff */
[----:B----4-:R-:W-:Y:S05]  /*c3d0*/  @!P0 NANOSLEEP.SYNCS 0x989680 ;  /* 0x009896800000895d */ /* 0x010fea0003900000 */
[----:B------:R-:W4:Y:S02]  /*c3e0*/  @!P0 SYNCS.PHASECHK.TRANS64 P0, [R3+URZ+0x68], R10 ;  /* 0x0000680a030085a7 */ /* 0x000f2400080010ff */
[----:B----4-:R-:W-:Y:S05]  /*c3f0*/  @!P0 BRA `(.L_x_221) ;  /* 0xfffffffc00f08947 */ /* 0x010fea000383ffff */
[----:B------:R-:W-:Y:S05]  /*c400*/  BRA `(.L_x_222) ;  /* 0xffffff9000e47947 */ /* 0x000fea000383ffff */
.L_x_92:
[----:B---3--:R-:W-:-:S07]  /*c410*/  MOV R3, UR21 ;  /* 0x0000001500037c02 */ /* 0x008fce0008000f00 */
.L_x_223:
[----:B---3--:R3:W4:Y:S02]  /*c420*/  SYNCS.PHASECHK.TRANS64.TRYWAIT P0, [R3+URZ+0x70], R10 ;  /* 0x0000700a030075a7 */ /* 0x00872400080011ff */
[----:B----4-:R-:W-:Y:S05]  /*c430*/  @!P0 NANOSLEEP.SYNCS 0x989680 ;  /* 0x009896800000895d */ /* 0x010fea0003900000 */
[----:B------:R-:W4:Y:S02]  /*c440*/  @!P0 SYNCS.PHASECHK.TRANS64 P0, [R3+URZ+0x70], R10 ;  /* 0x0000700a030085a7 */ /* 0x000f2400080010ff */
[----:B----4-:R-:W-:Y:S05]  /*c450*/  @!P0 BRA `(.L_x_223) ;  /* 0xfffffffc00f08947 */ /* 0x010fea000383ffff */
[----:B------:R-:W-:Y:S05]  /*c460*/  BRA `(.L_x_224) ;  /* 0xffffff9000d87947 */ /* 0x000fea000383ffff */
.L_x_94:
[----:B-1----:R1:W2:Y:S02]  /*c470*/  SYNCS.PHASECHK.TRANS64.TRYWAIT P0, [R3+URZ+0x90], R0 ;  /* 0x00009000030075a7 */ /* 0x0022a400080011ff */
[----:B--2---:R-:W-:Y:S05]  /*c480*/  @!P0 NANOSLEEP.SYNCS 0x989680 ;  /* 0x009896800000895d */ /* 0x004fea0003900000 */
[----:B------:R-:W2:Y:S02]  /*c490*/  @!P0 SYNCS.PHASECHK.TRANS64 P0, [R3+URZ+0x90], R0 ;  /* 0x00009000030085a7 */ /* 0x000ea400080010ff */
[----:B--2---:R-:W-:Y:S05]  /*c4a0*/  @!P0 BRA `(.L_x_94) ;  /* 0xfffffffc00f08947 */ /* 0x004fea000383ffff */
[----:B------:R-:W-:Y:S05]  /*c4b0*/  BRA `(.L_x_225) ;  /* 0xffffff9400b07947 */ /* 0x000fea000383ffff */
.L_x_105:
[----:B-1----:R-:W-:Y:S04]  /*c4c0*/  MOV R0, UR43 ;  /* 0x0000002b00007c02 */ /* 0x002fe80008000f00 */
[----:B------:R1:W2:Y:S03]  /*c4d0*/  SYNCS.PHASECHK.TRANS64.TRYWAIT P1, [R0+URZ+0x40], R5 ;  /* 0x00004005000075a7 */ /* 0x0002a600080211ff */
[----:B--2---:R-:W-:Y:S05]  /*c4e0*/  @!P1 NANOSLEEP.SYNCS 0x989680 ;  /* 0x009896800000995d */ /* 0x004fea0003900000 */
[----:B------:R-:W2:Y:S02]  /*c4f0*/  @!P1 SYNCS.PHASECHK.TRANS64 P1, [R0+URZ+0x40], R5 ;  /* 0x00004005000095a7 */ /* 0x000ea400080210ff */
[----:B--2---:R-:W-:Y:S05]  /*c500*/  @!P1 BRA `(.L_x_105) ;  /* 0xfffffffc00ec9947 */ /* 0x004fea000383ffff */
[----:B------:R-:W-:Y:S05]  /*c510*/  BRA `(.L_x_104) ;  /* 0xffffffa4004c7947 */ /* 0x000fea000383ffff */
.L_x_107:
[----:B-1----:R1:W4:Y:S02]  /*c520*/  SYNCS.PHASECHK.TRANS64.TRYWAIT P0, [R82+URZ+0xb0], R3 ;  /* 0x0000b003520075a7 */ /* 0x00232400080011ff */
[----:B----4-:R-:W-:Y:S05]  /*c530*/  @!P0 NANOSLEEP.SYNCS 0x989680 ;  /* 0x009896800000895d */ /* 0x010fea0003900000 */
[----:B------:R-:W4:Y:S02]  /*c540*/  @!P0 SYNCS.PHASECHK.TRANS64 P0, [R82+URZ+0xb0], R3 ;  /* 0x0000b003520085a7 */ /* 0x000f2400080010ff */
[----:B----4-:R-:W-:Y:S05]  /*c550*/  @!P0 BRA `(.L_x_107) ;  /* 0xfffffffc00f08947 */ /* 0x010fea000383ffff */
[----:B------:R-:W-:Y:S05]  /*c560*/  BRA `(.L_x_106) ;  /* 0xffffffa400787947 */ /* 0x000fea000383ffff */
.L_x_116:
[----:B-1----:R1:W2:Y:S02]  /*c570*/  SYNCS.PHASECHK.TRANS64.TRYWAIT P0, [R3+URZ+0x40], R0 ;  /* 0x00004000030075a7 */ /* 0x0022a400080011ff */
[----:B--2---:R-:W-:Y:S05]  /*c580*/  @!P0 NANOSLEEP.SYNCS 0x989680 ;  /* 0x009896800000895d */ /* 0x004fea0003900000 */
[----:B------:R-:W2:Y:S02]  /*c590*/  @!P0 SYNCS.PHASECHK.TRANS64 P0, [R3+URZ+0x40], R0 ;  /* 0x00004000030085a7 */ /* 0x000ea400080010ff */
[----:B--2---:R-:W-:Y:S05]  /*c5a0*/  @!P0 BRA `(.L_x_116) ;  /* 0xfffffffc00f08947 */ /* 0x004fea000383ffff */
[----:B------:R-:W-:Y:S05]  /*c5b0*/  BRA `(.L_x_115) ;  /* 0xffffffac009c7947 */ /* 0x000fea000383ffff */
.L_x_124:
[----:B-1----:R1:W3:Y:S02]  /*c5c0*/  SYNCS.PHASECHK.TRANS64.TRYWAIT P0, [R91+URZ+0x40], R4 ;  /* 0x000040045b0075a7 */ /* 0x0022e400080011ff */
[----:B---3--:R-:W-:Y:S05]  /*c5d0*/  @!P0 NANOSLEEP.SYNCS 0x989680 ;  /* 0x009896800000895d */ /* 0x008fea0003900000 */
[----:B------:R-:W3:Y:S02]  /*c5e0*/  @!P0 SYNCS.PHASECHK.TRANS64 P0, [R91+URZ+0x40], R4 ;  /* 0x000040045b0085a7 */ /* 0x000ee400080010ff */
[----:B---3--:R-:W-:Y:S05]  /*c5f0*/  @!P0 BRA `(.L_x_124) ;  /* 0xfffffffc00f08947 */ /* 0x008fea000383ffff */
[----:B------:R-:W-:Y:S05]  /*c600*/  BRA `(.L_x_123) ;  /* 0xffffffb400e07947 */ /* 0x000fea000383ffff */
.L_x_132:
[----:B-1----:R1:W3:Y:S02]  /*c610*/  SYNCS.PHASECHK.TRANS64.TRYWAIT P0, [R93+URZ+0x40], R4 ;  /* 0x000040045d0075a7 */ /* 0x0022e400080011ff */
[----:B---3--:R-:W-:Y:S05]  /*c620*/  @!P0 NANOSLEEP.SYNCS 0x989680 ;  /* 0x009896800000895d */ /* 0x008fea0003900000 */
[----:B------:R-:W3:Y:S02]  /*c630*/  @!P0 SYNCS.PHASECHK.TRANS64 P0, [R93+URZ+0x40], R4 ;  /* 0x000040045d0085a7 */ /* 0x000ee400080010ff */
[----:B---3--:R-:W-:Y:S05]  /*c640*/  @!P0 BRA `(.L_x_132) ;  /* 0xfffffffc00f08947 */ /* 0x008fea000383ffff */
[----:B------:R-:W-:Y:S05]  /*c650*/  BRA `(.L_x_131) ;  /* 0xffffffc000247947 */ /* 0x000fea000383ffff */
.L_x_140:
[----:B-1----:R1:W3:Y:S02]  /*c660*/  SYNCS.PHASECHK.TRANS64.TRYWAIT P0, [R93+URZ+0x40], R4 ;  /* 0x000040045d0075a7 */ /* 0x0022e400080011ff */
[----:B---3--:R-:W-:Y:S05]  /*c670*/  @!P0 NANOSLEEP.SYNCS 0x989680 ;  /* 0x009896800000895d */ /* 0x008fea0003900000 */
[----:B------:R-:W3:Y:S02]  /*c680*/  @!P0 SYNCS.PHASECHK.TRANS64 P0, [R93+URZ+0x40], R4 ;  /* 0x000040045d0085a7 */ /* 0x000ee400080010ff */
[----:B---3--:R-:W-:Y:S05]  /*c690*/  @!P0 BRA `(.L_x_140) ;  /* 0xfffffffc00f08947 */ /* 0x008fea000383ffff */
[----:B------:R-:W-:Y:S05]  /*c6a0*/  BRA `(.L_x_139) ;  /* 0xffffffc800747947 */ /* 0x000fea000383ffff */
.L_x_148:
[----:B-1----:R1:W3:Y:S02]  /*c6b0*/  SYNCS.PHASECHK.TRANS64.TRYWAIT P0, [R93+URZ+0x40], R4 ;  /* 0x000040045d0075a7 */ /* 0x0022e400080011ff */
[----:B---3--:R-:W-:Y:S05]  /*c6c0*/  @!P0 NANOSLEEP.SYNCS 0x989680 ;  /* 0x009896800000895d */ /* 0x008fea0003900000 */
[----:B------:R-:W3:Y:S02]  /*c6d0*/  @!P0 SYNCS.PHASECHK.TRANS64 P0, [R93+URZ+0x40], R4 ;  /* 0x000040045d0085a7 */ /* 0x000ee400080010ff */
[----:B---3--:R-:W-:Y:S05]  /*c6e0*/  @!P0 BRA `(.L_x_148) ;  /* 0xfffffffc00f08947 */ /* 0x008fea000383ffff */
[----:B------:R-:W-:Y:S05]  /*c6f0*/  BRA `(.L_x_147) ;  /* 0xffffffd000d47947 */ /* 0x000fea000383ffff */
.L_x_156:
[----:B-1----:R1:W3:Y:S02]  /*c700*/  SYNCS.PHASECHK.TRANS64.TRYWAIT P0, [R93+URZ+0x40], R4 ;  /* 0x000040045d0075a7 */ /* 0x0022e400080011ff */
[----:B---3--:R-:W-:Y:S05]  /*c710*/  @!P0 NANOSLEEP.SYNCS 0x989680 ;  /* 0x009896800000895d */ /* 0x008fea0003900000 */
[----:B------:R-:W3:Y:S02]  /*c720*/  @!P0 SYNCS.PHASECHK.TRANS64 P0, [R93+URZ+0x40], R4 ;  /* 0x000040045d0085a7 */ /* 0x000ee400080010ff */
[----:B---3--:R-:W-:Y:S05]  /*c730*/  @!P0 BRA `(.L_x_156) ;  /* 0xfffffffc00f08947 */ /* 0x008fea000383ffff */
[----:B------:R-:W-:Y:S05]  /*c740*/  BRA `(.L_x_155) ;  /* 0xffffffdc00287947 */ /* 0x000fea000383ffff */
.L_x_164:
[----:B-1----:R1:W3:Y:S02]  /*c750*/  SYNCS.PHASECHK.TRANS64.TRYWAIT P0, [R93+URZ+0x40], R2 ;  /* 0x000040025d0075a7 */ /* 0x0022e400080011ff */
[----:B---3--:R-:W-:Y:S05]  /*c760*/  @!P0 NANOSLEEP.SYNCS 0x989680 ;  /* 0x009896800000895d */ /* 0x008fea0003900000 */
[----:B------:R-:W3:Y:S02]  /*c770*/  @!P0 SYNCS.PHASECHK.TRANS64 P0, [R93+URZ+0x40], R2 ;  /* 0x000040025d0085a7 */ /* 0x000ee400080010ff */
[----:B---3--:R-:W-:Y:S05]  /*c780*/  @!P0 BRA `(.L_x_164) ;  /* 0xfffffffc00f08947 */ /* 0x008fea000383ffff */
[----:B------:R-:W-:Y:S05]  /*c790*/  BRA `(.L_x_163) ;  /* 0xffffffe4007c7947 */ /* 0x000fea000383ffff */
        .weak           $__internal_0_$__cuda_sm10x_tcgen05_guardrail_trap_col_being_dealloced_not_returned_by_alloc
        .type           $__internal_0_$__cuda_sm10x_tcgen05_guardrail_trap_col_being_dealloced_not_returned_by_alloc,@function
        .size           $__internal_0_$__cuda_sm10x_tcgen05_guardrail_trap_col_being_dealloced_not_returned_by_alloc,($__internal_1_$__cuda_sm10x_tcgen05_guardrail_trap_phase_invalid_during_alloc - $__internal_0_$__cuda_sm10x_tcgen05_guardrail_trap_col_being_dealloced_not_returned_by_alloc)
$__internal_0_$__cuda_sm10x_tcgen05_guardrail_trap_col_being_dealloced_not_returned_by_alloc:
[----:B------:R-:W-:Y:S05]  /*c7a0*/  BPT.TRAP 0x1 ;  /* 0x000000040000795c */ /* 0x000fea0000300000 */
[----:B------:R-:W-:-:S04]  /*c7b0*/  HFMA2 R3, -RZ, RZ, 0, 0 ;  /* 0x00000000ff037431 */ /* 0x000fc800000001ff */
[----:B------:R-:W-:Y:S05]  /*c7c0*/  RET.REL.NODEC R2 `(_ZN7cutlass13device_kernelINS_4gemm6kernel13GemmUniversalIN4cute5tupleIJiiiiEEENS1_10collective13CollectiveMmaINS1_35MainloopSm100TmaUmmaWarpSpecializedILi4ELi2ELi4ENS5_IJNS4_1CILi4EEENSA_ILi2EEENSA_ILi1EEEEEEEENS5_IJNSA_ILi64EEENSA_ILi256EEENSA_ILi32EEEEEENS_10tfloat32_tENS5_IJlSD_lEEESK_SL_NS4_8TiledMMAINS4_8MMA_AtomIJNS4_17SM100_MMA_TF32_SSISK_SK_fLi64ELi256ELNS4_4UMMA5MajorE0ELSQ_0ELNSP_7ScaleInE0ELSR_0EEEEEENS4_6LayoutINS5_IJSD_SD_SD_EEENS5_IJNSA_ILi0EEESW_SW_EEEEENS5_IJNS4_10UnderscoreESZ_SZ_EEEEENS4_23SM90_TMA_LOAD_MULTICASTENS4_14ComposedLayoutINS4_7SwizzleILi3ELi4ELi3EEENS4_18smem_ptr_flag_bitsILi32EEENSU_INS5_IJNSA_ILi8EEESI_EEENS5_IJSI_SD_EEEEEEEvNS4_8identityES12_S1C_vS1D_EENS_8epilogue10collective18CollectiveEpilogueINS1F_23Sm100TmaWarpSpecializedILi4ELi2ELi16ELb1ELb0EEEJSJ_NS5_IJNSU_ISG_SD_EENSU_ISI_SD_EEEEESK_SL_SK_SL_NS1F_6fusion15FusionCallbacksIS1J_NS1N_17LinearCombinationISK_fSK_fLNS_15FloatRoundStyleE2EEESJ_S1M_JEEENS4_5SM1004TMEM4LOAD26SM100_TMEM_LOAD_16dp128b8xENS4_13SM90_TMA_LOADES1C_NS4_17SM75_U32x4_LDSM_NENS4_14SM90_TMA_STOREES1C_NS4_17SM90_U32x4_STSM_NENS4_39AutoVectorizingCopyWithAssumedAlignmentILi128EEEEEEvvEEEEvNT_6ParamsE) ;  /* 0xffffff38020c7950 */ /* 0x000fea0003c3ffff */
        .weak           $__internal_1_$__cuda_sm10x_tcgen05_guardrail_trap_phase_invalid_during_alloc
        .type           $__internal_1_$__cuda_sm10x_tcgen05_guardrail_trap_phase_invalid_during_alloc,@function
        .size           $__internal_1_$__cuda_sm10x_tcgen05_guardrail_trap_phase_invalid_during_alloc,($__internal_2_$__cuda_sm10x_tcgen05_guardrail_trap_unallocated_columns_being_dealloced - $__internal_1_$__cuda_sm10x_tcgen05_guardrail_trap_phase_invalid_during_alloc)
$__internal_1_$__cuda_sm10x_tcgen05_guardrail_trap_phase_invalid_during_alloc:
[----:B------:R-:W-:Y:S05]  /*c7d0*/  BPT.TRAP 0x1 ;  /* 0x000000040000795c */ /* 0x000fea0000300000 */
[----:B------:R-:W-:-:S04]  /*c7e0*/  MOV R5, 0x0 ;  /* 0x0000000000057802 */ /* 0x000fc80000000f00 */
[----:B------:R-:W-:Y:S05]  /*c7f0*/  RET.REL.NODEC R4 `(_ZN7cutlass13device_kernelINS_4gemm6kernel13GemmUniversalIN4cute5tupleIJiiiiEEENS1_10collective13CollectiveMmaINS1_35MainloopSm100TmaUmmaWarpSpecializedILi4ELi2ELi4ENS5_IJNS4_1CILi4EEENSA_ILi2EEENSA_ILi1EEEEEEEENS5_IJNSA_ILi64EEENSA_ILi256EEENSA_ILi32EEEEEENS_10tfloat32_tENS5_IJlSD_lEEESK_SL_NS4_8TiledMMAINS4_8MMA_AtomIJNS4_17SM100_MMA_TF32_SSISK_SK_fLi64ELi256ELNS4_4UMMA5MajorE0ELSQ_0ELNSP_7ScaleInE0ELSR_0EEEEEENS4_6LayoutINS5_IJSD_SD_SD_EEENS5_IJNSA_ILi0EEESW_SW_EEEEENS5_IJNS4_10UnderscoreESZ_SZ_EEEEENS4_23SM90_TMA_LOAD_MULTICASTENS4_14ComposedLayoutINS4_7SwizzleILi3ELi4ELi3EEENS4_18smem_ptr_flag_bitsILi32EEENSU_INS5_IJNSA_ILi8EEESI_EEENS5_IJSI_SD_EEEEEEEvNS4_8identityES12_S1C_vS1D_EENS_8epilogue10collective18CollectiveEpilogueINS1F_23Sm100TmaWarpSpecializedILi4ELi2ELi16ELb1ELb0EEEJSJ_NS5_IJNSU_ISG_SD_EENSU_ISI_SD_EEEEESK_SL_SK_SL_NS1F_6fusion15FusionCallbacksIS1J_NS1N_17LinearCombinationISK_fSK_fLNS_15FloatRoundStyleE2EEESJ_S1M_JEEENS4_5SM1004TMEM4LOAD26SM100_TMEM_LOAD_16dp128b8xENS4_13SM90_TMA_LOADES1C_NS4_17SM75_U32x4_LDSM_NENS4_14SM90_TMA_STOREES1C_NS4_17SM90_U32x4_STSM_NENS4_39AutoVectorizingCopyWithAssumedAlignmentILi128EEEEEEvvEEEEvNT_6ParamsE) ;  /* 0xffffff3804007950 */ /* 0x000fea0003c3ffff */
        .weak           $__internal_2_$__cuda_sm10x_tcgen05_guardrail_trap_unallocated_columns_being_dealloced
        .type           $__internal_2_$__cuda_sm10x_tcgen05_guardrail_trap_unallocated_columns_being_dealloced,@function
        .size           $__internal_2_$__cuda_sm10x_tcgen05_guardrail_trap_unallocated_columns_being_dealloced,(.L_x_227 - $__internal_2_$__cuda_sm10x_tcgen05_guardrail_trap_unallocated_columns_being_dealloced)
$__internal_2_$__cuda_sm10x_tcgen05_guardrail_trap_unallocated_columns_being_dealloced:
[----:B------:R-:W-:Y:S05]  /*c800*/  BPT.TRAP 0x1 ;  /* 0x000000040000795c */ /* 0x000fea0000300000 */
[----:B------:R-:W-:-:S04]  /*c810*/  HFMA2 R3, -RZ, RZ, 0, 0 ;  /* 0x00000000ff037431 */ /* 0x000fc800000001ff */
[----:B------:R-:W-:Y:S05]  /*c820*/  RET.REL.NODEC R2 `(_ZN7cutlass13device_kernelINS_4gemm6kernel13GemmUniversalIN4cute5tupleIJiiiiEEENS1_10collective13CollectiveMmaINS1_35MainloopSm100TmaUmmaWarpSpecializedILi4ELi2ELi4ENS5_IJNS4_1CILi4EEENSA_ILi2EEENSA_ILi1EEEEEEEENS5_IJNSA_ILi64EEENSA_ILi256EEENSA_ILi32EEEEEENS_10tfloat32_tENS5_IJlSD_lEEESK_SL_NS4_8TiledMMAINS4_8MMA_AtomIJNS4_17SM100_MMA_TF32_SSISK_SK_fLi64ELi256ELNS4_4UMMA5MajorE0ELSQ_0ELNSP_7ScaleInE0ELSR_0EEEEEENS4_6LayoutINS5_IJSD_SD_SD_EEENS5_IJNSA_ILi0EEESW_SW_EEEEENS5_IJNS4_10UnderscoreESZ_SZ_EEEEENS4_23SM90_TMA_LOAD_MULTICASTENS4_14ComposedLayoutINS4_7SwizzleILi3ELi4ELi3EEENS4_18smem_ptr_flag_bitsILi32EEENSU_INS5_IJNSA_ILi8EEESI_EEENS5_IJSI_SD_EEEEEEEvNS4_8identityES12_S1C_vS1D_EENS_8epilogue10collective18CollectiveEpilogueINS1F_23Sm100TmaWarpSpecializedILi4ELi2ELi16ELb1ELb0EEEJSJ_NS5_IJNSU_ISG_SD_EENSU_ISI_SD_EEEEESK_SL_SK_SL_NS1F_6fusion15FusionCallbacksIS1J_NS1N_17LinearCombinationISK_fSK_fLNS_15FloatRoundStyleE2EEESJ_S1M_JEEENS4_5SM1004TMEM4LOAD26SM100_TMEM_LOAD_16dp128b8xENS4_13SM90_TMA_LOADES1C_NS4_17SM75_U32x4_LDSM_NENS4_14SM90_TMA_STOREES1C_NS4_17SM90_U32x4_STSM_NENS4_39AutoVectorizingCopyWithAssumedAlignmentILi128EEEEEEvvEEEEvNT_6ParamsE) ;  /* 0xffffff3402f47950 */ /* 0x000fea0003c3ffff */
.L_x_226:
[----:B------:R-:W-:-:S00]  /*c830*/  BRA `(.L_x_226) ;  /* 0xfffffffc00fc7947 */ /* 0x000fc0000383ffff */
[----:B------:R-:W-:-:S00]  /*c840*/  NOP ;  /* 0x0000000000007918 */ /* 0x000fc00000000000 */
        /* <DEDUP_REMOVED lines=11> */
.L_x_227:


//--------------------- .nv.global.init           --------------------------
	.section	.nv.global.init,"aw",@progbits
.nv.global.init:
	.type		$str$27,@object
	.size		$str$27,($str$28 - $str$27)
$str$27:
        /*0000*/ 	.byte	0x28, 0x61, 0x64, 0x64, 0x72, 0x65, 0x73, 0x73, 0x20, 0x26, 0x20, 0x6d, 0x61, 0x73, 0x6b, 0x29
        /*0010*/ 	.byte	0x20, 0x3d, 0x3d, 0x20, 0x30, 0x00
	.type		$str$28,@object
	.size		$str$28,($str$26 - $str$28)
$str$28:
        /*0016*/ 	.byte	0x2f, 0x74, 0x6d, 0x70, 0x2f, 0x63, 0x75, 0x74, 0x6c, 0x61, 0x73, 0x73, 0x5f, 0x73, 0x77, 0x65
        /*0026*/ 	.byte	0x65, 0x70, 0x5f, 0x73, 0x72, 0x63, 0x2f, 0x69, 0x6e, 0x63, 0x6c, 0x75, 0x64, 0x65, 0x2f, 0x63
        /*0036*/ 	.byte	0x75, 0x74, 0x65, 0x2f, 0x70, 0x6f, 0x69, 0x6e, 0x74, 0x65, 0x72, 0x5f, 0x66, 0x6c, 0x61, 0x67
        /*0046*/ 	.byte	0x67, 0x65, 0x64, 0x2e, 0x68, 0x70, 0x70, 0x00
	.type		$str$26,@object
	.size		$str$26,($str$25 - $str$26)
$str$26:
        /*004e*/ 	.byte	0x2f, 0x74, 0x6d, 0x70, 0x2f, 0x63, 0x75, 0x74, 0x6c, 0x61, 0x73, 0x73, 0x5f, 0x73, 0x77, 0x65
        /*005e*/ 	.byte	0x65, 0x70, 0x5f, 0x73, 0x72, 0x63, 0x2f, 0x69, 0x6e, 0x63, 0x6c, 0x75, 0x64, 0x65, 0x2f, 0x63
        /*006e*/ 	.byte	0x75, 0x74, 0x65, 0x2f, 0x61, 0x74, 0x6f, 0x6d, 0x2f, 0x63, 0x6f, 0x70, 0x79, 0x5f, 0x74, 0x72
        /*007e*/ 	.byte	0x61, 0x69, 0x74, 0x73, 0x5f, 0x73, 0x6d, 0x31, 0x30, 0x30, 0x2e, 0x68, 0x70, 0x70, 0x00
	.type		$str$25,@object
	.size		$str$25,(__unnamed_1 - $str$25)
$str$25:
        /*008d*/ 	.byte	0x28, 0x28, 0x75, 0x69, 0x6e, 0x74, 0x33, 0x32, 0x5f, 0x74, 0x28, 0x74, 0x68, 0x72, 0x65, 0x61
        /*009d*/ 	.byte	0x64, 0x49, 0x64, 0x78, 0x2e, 0x78, 0x29, 0x20, 0x2f, 0x20, 0x33, 0x32, 0x29, 0x20, 0x25, 0x20
        /*00ad*/ 	.byte	0x34, 0x29, 0x20, 0x3d, 0x3d, 0x20, 0x28, 0x28, 0x28, 0x74, 0x6d, 0x65, 0x6d, 0x5f, 0x61, 0x64
        /*00bd*/ 	.byte	0x64, 0x72, 0x20, 0x3e, 0x3e, 0x20, 0x31, 0x36, 0x29, 0x20, 0x2f, 0x20, 0x33, 0x32, 0x29, 0x20
        /*00cd*/ 	.byte	0x25, 0x20, 0x34, 0x29, 0x00
	.type		__unnamed_1,@object
	.size		__unnamed_1,(__unnamed_2 - __unnamed_1)
__unnamed_1:
        /*00d2*/ 	.byte	0x61, 0x75, 0x74, 0x6f, 0x20, 0x63, 0x75, 0x74, 0x65, 0x3a, 0x3a, 0x61, 0x73, 0x5f, 0x70, 0x6f
        /* <DEDUP_REMOVED lines=24> */
        /*0262*/ 	.byte	0x30, 0x34, 0x38, 0x3e, 0x3e, 0x3e, 0x3e, 0x5d, 0x00
	.type		__unnamed_2,@object
	.size		__unnamed_2,(.L_2 - __unnamed_2)
__unnamed_2:
        /* <DEDUP_REMOVED lines=45> */
        /*053b*/ 	.byte	0x3e, 0x3e, 0x3e, 0x5d, 0x00
.L_2:


//--------------------- .nv.shared._ZN7cutlass13device_kernelINS_4gemm6kernel13GemmUniversalIN4cute5tupleIJiiiiEEENS1_10collective13CollectiveMmaINS1_35MainloopSm100TmaUmmaWarpSpecializedILi4ELi2ELi4ENS5_IJNS4_1CILi4EEENSA_ILi2EEENSA_ILi1EEEEEEEENS5_IJNSA_ILi64EEENSA_ILi256EEENSA_ILi32EEEEEENS_10tfloat32_tENS5_IJlSD_lEEESK_SL_NS4_8TiledMMAINS4_8MMA_AtomIJNS4_17SM100_MMA_TF32_SSISK_SK_fLi64ELi256ELNS4_4UMMA5MajorE0ELSQ_0ELNSP_7ScaleInE0ELSR_0EEEEEENS4_6LayoutINS5_IJSD_SD_SD_EEENS5_IJNSA_ILi0EEESW_SW_EEEEENS5_IJNS4_10UnderscoreESZ_SZ_EEEEENS4_23SM90_TMA_LOAD_MULTICASTENS4_14ComposedLayoutINS4_7SwizzleILi3ELi4ELi3EEENS4_18smem_ptr_flag_bitsILi32EEENSU_INS5_IJNSA_ILi8EEESI_EEENS5_IJSI_SD_EEEEEEEvNS4_8identityES12_S1C_vS1D_EENS_8epilogue10collective18CollectiveEpilogueINS1F_23Sm100TmaWarpSpecializedILi4ELi2ELi16ELb1ELb0EEEJSJ_NS5_IJNSU_ISG_SD_EENSU_ISI_SD_EEEEESK_SL_SK_SL_NS1F_6fusion15FusionCallbacksIS1J_NS1N_17LinearCombinationISK_fSK_fLNS_15FloatRoundStyleE2EEESJ_S1M_JEEENS4_5SM1004TMEM4LOAD26SM100_TMEM_LOAD_16dp128b8xENS4_13SM90_TMA_LOADES1C_NS4_17SM75_U32x4_LDSM_NENS4_14SM90_TMA_STOREES1C_NS4_17SM90_U32x4_STSM_NENS4_39AutoVectorizingCopyWithAssumedAlignmentILi128EEEEEEvvEEEEvNT_6ParamsE --------------------------
	.section	.nv.shared._ZN7cutlass13device_kernelINS_4gemm6kernel13GemmUniversalIN4cute5tupleIJiiiiEEENS1_10collective13CollectiveMmaINS1_35MainloopSm100TmaUmmaWarpSpecializedILi4ELi2ELi4ENS5_IJNS4_1CILi4EEENSA_ILi2EEENSA_ILi1EEEEEEEENS5_IJNSA_ILi64EEENSA_ILi256EEENSA_ILi32EEEEEENS_10tfloat32_tENS5_IJlSD_lEEESK_SL_NS4_8TiledMMAINS4_8MMA_AtomIJNS4_17SM100_MMA_TF32_SSISK_SK_fLi64ELi256ELNS4_4UMMA5MajorE0ELSQ_0ELNSP_7ScaleInE0ELSR_0EEEEEENS4_6LayoutINS5_IJSD_SD_SD_EEENS5_IJNSA_ILi0EEESW_SW_EEEEENS5_IJNS4_10UnderscoreESZ_SZ_EEEEENS4_23SM90_TMA_LOAD_MULTICASTENS4_14ComposedLayoutINS4_7SwizzleILi3ELi4ELi3EEENS4_18smem_ptr_flag_bitsILi32EEENSU_INS5_IJNSA_ILi8EEESI_EEENS5_IJSI_SD_EEEEEEEvNS4_8identityES12_S1C_vS1D_EENS_8epilogue10collective18CollectiveEpilogueINS1F_23Sm100TmaWarpSpecializedILi4ELi2ELi16ELb1ELb0EEEJSJ_NS5_IJNSU_ISG_SD_EENSU_ISI_SD_EEEEESK_SL_SK_SL_NS1F_6fusion15FusionCallbacksIS1J_NS1N_17LinearCombinationISK_fSK_fLNS_15FloatRoundStyleE2EEESJ_S1M_JEEENS4_5SM1004TMEM4LOAD26SM100_TMEM_LOAD_16dp128b8xENS4_13SM90_TMA_LOADES1C_NS4_17SM75_U32x4_LDSM_NENS4_14SM90_TMA_STOREES1C_NS4_17SM90_U32x4_STSM_NENS4_39AutoVectorizingCopyWithAssumedAlignmentILi128EEEEEEvvEEEEvNT_6ParamsE,"aw",@nobits
	.sectionflags	@""
	.align	16
	.zero		1024


//--------------------- .nv.shared.reserved.0     --------------------------
	.section	.nv.shared.reserved.0,"aw",@nobits
	.weak		__nv_reservedSMEM_offset_0_alias
	.size		__nv_reservedSMEM_offset_0_alias, 0, 64
	.other		__nv_reservedSMEM_offset_0_alias,@"STO_CUDA_RESERVED_SHARED STV_DEFAULT"
__nv_reservedSMEM_offset_0_alias:
	.zero		0
.nv.shared.reserved.0:
	.zero		64
	.weak		__nv_reservedSMEM_tcgen05_partition
	.type		__nv_reservedSMEM_tcgen05_partition,@object
	.size		__nv_reservedSMEM_tcgen05_partition,(.L_0 - __nv_reservedSMEM_tcgen05_partition)
__nv_reservedSMEM_tcgen05_partition:
	.zero		32
.L_0:


//--------------------- .nv.global                --------------------------
	.section	.nv.global,"aw",@nobits
.nv.global:
	.type		_ZN40_INTERNAL_ba46c354_4_k_cu_9ed4ed5f_317764cute1_E,@object
	.size		_ZN40_INTERNAL_ba46c354_4_k_cu_9ed4ed5f_317764cute1_E,(_ZN40_INTERNAL_ba46c354_4_k_cu_9ed4ed5f_317764cuda3std3__45__cpo6cbeginE - _ZN40_INTERNAL_ba46c354_4_k_cu_9ed4ed5f_317764cute1_E)
_ZN40_INTERNAL_ba46c354_4_k_cu_9ed4ed5f_317764cute1_E:
	.zero		1
	.type		_ZN40_INTERNAL_ba46c354_4_k_cu_9ed4ed5f_317764cuda3std3__45__cpo6cbeginE,@object
	.size		_ZN40_INTERNAL_ba46c354_4_k_cu_9ed4ed5f_317764cuda3std3__45__cpo6cbeginE,(_ZN40_INTERNAL_ba46c354_4_k_cu_9ed4ed5f_317764cuda3std3__48in_placeE - _ZN40_INTERNAL_ba46c354_4_k_cu_9ed4ed5f_317764cuda3std3__45__cpo6cbeginE)
_ZN40_INTERNAL_ba46c354_4_k_cu_9ed4ed5f_317764cuda3std3__45__cpo6cbeginE:
	.zero		1
	.type		_ZN40_INTERNAL_ba46c354_4_k_cu_9ed4ed5f_317764cuda3std3__48in_placeE,@object
	.size		_ZN40_INTERNAL_ba46c354_4_k_cu_9ed4ed5f_317764cuda3std3__48in_placeE,(_ZN40_INTERNAL_ba46c354_4_k_cu_9ed4ed5f_317764cuda3std6ranges3__45__cpo9iter_moveE - _ZN40_INTERNAL_ba46c354_4_k_cu_9ed4ed5f_317764cuda3std3__48in_placeE)
_ZN40_INTERNAL_ba46c354_4_k_cu_9ed4ed5f_317764cuda3std3__48in_placeE:
	.zero		1
	.type		_ZN40_INTERNAL_ba46c354_4_k_cu_9ed4ed5f_317764cuda3std6ranges3__45__cpo9iter_moveE,@object
	.size		_ZN40_INTERNAL_ba46c354_4_k_cu_9ed4ed5f_317764cuda3std6ranges3__45__cpo9iter_moveE,(_ZN40_INTERNAL_ba46c354_4_k_cu_9ed4ed5f_317764cuda3std3__45__cpo5beginE - _ZN40_INTERNAL_ba46c354_4_k_cu_9ed4ed5f_317764cuda3std6ranges3__45__cpo9iter_moveE)
_ZN40_INTERNAL_ba46c354_4_k_cu_9ed4ed5f_317764cuda3std6ranges3__45__cpo9iter_moveE:
	.zero		1
	.type		_ZN40_INTERNAL_ba46c354_4_k_cu_9ed4ed5f_317764cuda3std3__45__cpo5beginE,@object
	.size		_ZN40_INTERNAL_ba46c354_4_k_cu_9ed4ed5f_317764cuda3std3__45__cpo5beginE,(_ZN40_INTERNAL_ba46c354_4_k_cu_9ed4ed5f_317764cuda3std3__442_GLOBAL__N__ba46c354_4_k_cu_9ed4ed5f_317766ignoreE - _ZN40_INTERNAL_ba46c354_4_k_cu_9ed4ed5f_317764cuda3std3__45__cpo5beginE)
_ZN40_INTERNAL_ba46c354_4_k_cu_9ed4ed5f_317764cuda3std3__45__cpo5beginE:
	.zero		1
	.type		_ZN40_INTERNAL_ba46c354_4_k_cu_9ed4ed5f_317764cuda3std3__442_GLOBAL__N__ba46c354_4_k_cu_9ed4ed5f_317766ignoreE,@object
	.size		_ZN40_INTERNAL_ba46c354_4_k_cu_9ed4ed5f_317764cuda3std3__442_GLOBAL__N__ba46c354_4_k_cu_9ed4ed5f_317766ignoreE,(_ZN40_INTERNAL_ba46c354_4_k_cu_9ed4ed5f_317764cute7productE - _ZN40_INTERNAL_ba46c354_4_k_cu_9ed4ed5f_317764cuda3std3__442_GLOBAL__N__ba46c354_4_k_cu_9ed4ed5f_317766ignoreE)
_ZN40_INTERNAL_ba46c354_4_k_cu_9ed4ed5f_317764cuda3std3__442_GLOBAL__N__ba46c354_4_k_cu_9ed4ed5f_317766ignoreE:
	.zero		1
	.type		_ZN40_INTERNAL_ba46c354_4_k_cu_9ed4ed5f_317764cute7productE,@object
	.size		_ZN40_INTERNAL_ba46c354_4_k_cu_9ed4ed5f_317764cute7productE,(_ZN40_INTERNAL_ba46c354_4_k_cu_9ed4ed5f_317764cuda3std3__45__cpo3endE - _ZN40_INTERNAL_ba46c354_4_k_cu_9ed4ed5f_317764cute7productE)
_ZN40_INTERNAL_ba46c354_4_k_cu_9ed4ed5f_317764cute7productE:
	.zero		1
	.type		_ZN40_INTERNAL_ba46c354_4_k_cu_9ed4ed5f_317764cuda3std3__45__cpo3endE,@object
	.size		_ZN40_INTERNAL_ba46c354_4_k_cu_9ed4ed5f_317764cuda3std3__45__cpo3endE,(_ZN40_INTERNAL_ba46c354_4_k_cu_9ed4ed5f_317764cuda3std3__419piecewise_constructE - _ZN40_INTERNAL_ba46c354_4_k_cu_9ed4ed5f_317764cuda3std3__45__cpo3endE)
_ZN40_INTERNAL_ba46c354_4_k_cu_9ed4ed5f_317764cuda3std3__45__cpo3endE:
	.zero		1
	.type		_ZN40_INTERNAL_ba46c354_4_k_cu_9ed4ed5f_317764cuda3std3__419piecewise_constructE,@object
	.size		_ZN40_INTERNAL_ba46c354_4_k_cu_9ed4ed5f_317764cuda3std3__419piecewise_constructE,(_ZN40_INTERNAL_ba46c354_4_k_cu_9ed4ed5f_317764cuda3std3__45__cpo4cendE - _ZN40_INTERNAL_ba46c354_4_k_cu_9ed4ed5f_317764cuda3std3__419piecewise_constructE)
_ZN40_INTERNAL_ba46c354_4_k_cu_9ed4ed5f_317764cuda3std3__419piecewise_constructE:
	.zero		1
	.type		_ZN40_INTERNAL_ba46c354_4_k_cu_9ed4ed5f_317764cuda3std3__45__cpo4cendE,@object
	.size		_ZN40_INTERNAL_ba46c354_4_k_cu_9ed4ed5f_317764cuda3std3__45__cpo4cendE,(_ZN40_INTERNAL_ba46c354_4_k_cu_9ed4ed5f_317764cuda3std6ranges3__45__cpo4swapE - _ZN40_INTERNAL_ba46c354_4_k_cu_9ed4ed5f_317764cuda3std3__45__cpo4cendE)
_ZN40_INTERNAL_ba46c354_4_k_cu_9ed4ed5f_317764cuda3std3__45__cpo4cendE:
	.zero		1
	.type		_ZN40_INTERNAL_ba46c354_4_k_cu_9ed4ed5f_317764cuda3std6ranges3__45__cpo4swapE,@object
	.size		_ZN40_INTERNAL_ba46c354_4_k_cu_9ed4ed5f_317764cuda3std6ranges3__45__cpo4swapE,(.L_10 - _ZN40_INTERNAL_ba46c354_4_k_cu_9ed4ed5f_317764cuda3std6ranges3__45__cpo4swapE)
_ZN40_INTERNAL_ba46c354_4_k_cu_9ed4ed5f_317764cuda3std6ranges3__45__cpo4swapE:
	.zero		1
.L_10:


//--------------------- .nv.constant0._ZN7cutlass13device_kernelINS_4gemm6kernel13GemmUniversalIN4cute5tupleIJiiiiEEENS1_10collective13CollectiveMmaINS1_35MainloopSm100TmaUmmaWarpSpecializedILi4ELi2ELi4ENS5_IJNS4_1CILi4EEENSA_ILi2EEENSA_ILi1EEEEEEEENS5_IJNSA_ILi64EEENSA_ILi256EEENSA_ILi32EEEEEENS_10tfloat32_tENS5_IJlSD_lEEESK_SL_NS4_8TiledMMAINS4_8MMA_AtomIJNS4_17SM100_MMA_TF32_SSISK_SK_fLi64ELi256ELNS4_4UMMA5MajorE0ELSQ_0ELNSP_7ScaleInE0ELSR_0EEEEEENS4_6LayoutINS5_IJSD_SD_SD_EEENS5_IJNSA_ILi0EEESW_SW_EEEEENS5_IJNS4_10UnderscoreESZ_SZ_EEEEENS4_23SM90_TMA_LOAD_MULTICASTENS4_14ComposedLayoutINS4_7SwizzleILi3ELi4ELi3EEENS4_18smem_ptr_flag_bitsILi32EEENSU_INS5_IJNSA_ILi8EEESI_EEENS5_IJSI_SD_EEEEEEEvNS4_8identityES12_S1C_vS1D_EENS_8epilogue10collective18CollectiveEpilogueINS1F_23Sm100TmaWarpSpecializedILi4ELi2ELi16ELb1ELb0EEEJSJ_NS5_IJNSU_ISG_SD_EENSU_ISI_SD_EEEEESK_SL_SK_SL_NS1F_6fusion15FusionCallbacksIS1J_NS1N_17LinearCombinationISK_fSK_fLNS_15FloatRoundStyleE2EEESJ_S1M_JEEENS4_5SM1004TMEM4LOAD26SM100_TMEM_LOAD_16dp128b8xENS4_13SM90_TMA_LOADES1C_NS4_17SM75_U32x4_LDSM_NENS4_14SM90_TMA_STOREES1C_NS4_17SM90_U32x4_STSM_NENS4_39AutoVectorizingCopyWithAssumedAlignmentILi128EEEEEEvvEEEEvNT_6ParamsE --------------------------
	.section	.nv.constant0._ZN7cutlass13device_kernelINS_4gemm6kernel13GemmUniversalIN4cute5tupleIJiiiiEEENS1_10collective13CollectiveMmaINS1_35MainloopSm100TmaUmmaWarpSpecializedILi4ELi2ELi4ENS5_IJNS4_1CILi4EEENSA_ILi2EEENSA_ILi1EEEEEEEENS5_IJNSA_ILi64EEENSA_ILi256EEENSA_ILi32EEEEEENS_10tfloat32_tENS5_IJlSD_lEEESK_SL_NS4_8TiledMMAINS4_8MMA_AtomIJNS4_17SM100_MMA_TF32_SSISK_SK_fLi64ELi256ELNS4_4UMMA5MajorE0ELSQ_0ELNSP_7ScaleInE0ELSR_0EEEEEENS4_6LayoutINS5_IJSD_SD_SD_EEENS5_IJNSA_ILi0EEESW_SW_EEEEENS5_IJNS4_10UnderscoreESZ_SZ_EEEEENS4_23SM90_TMA_LOAD_MULTICASTENS4_14ComposedLayoutINS4_7SwizzleILi3ELi4ELi3EEENS4_18smem_ptr_flag_bitsILi32EEENSU_INS5_IJNSA_ILi8EEESI_EEENS5_IJSI_SD_EEEEEEEvNS4_8identityES12_S1C_vS1D_EENS_8epilogue10collective18CollectiveEpilogueINS1F_23Sm100TmaWarpSpecializedILi4ELi2ELi16ELb1ELb0EEEJSJ_NS5_IJNSU_ISG_SD_EENSU_ISI_SD_EEEEESK_SL_SK_SL_NS1F_6fusion15FusionCallbacksIS1J_NS1N_17LinearCombinationISK_fSK_fLNS_15FloatRoundStyleE2EEESJ_S1M_JEEENS4_5SM1004TMEM4LOAD26SM100_TMEM_LOAD_16dp128b8xENS4_13SM90_TMA_LOADES1C_NS4_17SM75_U32x4_LDSM_NENS4_14SM90_TMA_STOREES1C_NS4_17SM90_U32x4_STSM_NENS4_39AutoVectorizingCopyWithAssumedAlignmentILi128EEEEEEvvEEEEvNT_6ParamsE,"a",@progbits
	.sectionflags	@""
	.align	4
.nv.constant0._ZN7cutlass13device_kernelINS_4gemm6kernel13GemmUniversalIN4cute5tupleIJiiiiEEENS1_10collective13CollectiveMmaINS1_35MainloopSm100TmaUmmaWarpSpecializedILi4ELi2ELi4ENS5_IJNS4_1CILi4EEENSA_ILi2EEENSA_ILi1EEEEEEEENS5_IJNSA_ILi64EEENSA_ILi256EEENSA_ILi32EEEEEENS_10tfloat32_tENS5_IJlSD_lEEESK_SL_NS4_8TiledMMAINS4_8MMA_AtomIJNS4_17SM100_MMA_TF32_SSISK_SK_fLi64ELi256ELNS4_4UMMA5MajorE0ELSQ_0ELNSP_7ScaleInE0ELSR_0EEEEEENS4_6LayoutINS5_IJSD_SD_SD_EEENS5_IJNSA_ILi0EEESW_SW_EEEEENS5_IJNS4_10UnderscoreESZ_SZ_EEEEENS4_23SM90_TMA_LOAD_MULTICASTENS4_14ComposedLayoutINS4_7SwizzleILi3ELi4ELi3EEENS4_18smem_ptr_flag_bitsILi32EEENSU_INS5_IJNSA_ILi8EEESI_EEENS5_IJSI_SD_EEEEEEEvNS4_8identityES12_S1C_vS1D_EENS_8epilogue10collective18CollectiveEpilogueINS1F_23Sm100TmaWarpSpecializedILi4ELi2ELi16ELb1ELb0EEEJSJ_NS5_IJNSU_ISG_SD_EENSU_ISI_SD_EEEEESK_SL_SK_SL_NS1F_6fusion15FusionCallbacksIS1J_NS1N_17LinearCombinationISK_fSK_fLNS_15FloatRoundStyleE2EEESJ_S1M_JEEENS4_5SM1004TMEM4LOAD26SM100_TMEM_LOAD_16dp128b8xENS4_13SM90_TMA_LOADES1C_NS4_17SM75_U32x4_LDSM_NENS4_14SM90_TMA_STOREES1C_NS4_17SM90_U32x4_STSM_NENS4_39AutoVectorizingCopyWithAssumedAlignmentILi128EEEEEEvvEEEEvNT_6ParamsE:
	.zero		2944


//--------------------- SYMBOLS --------------------------

	.type		.nv.reservedSmem.offset0,@object
	.size		.nv.reservedSmem.offset0,0x4
	.type		.nv.reservedSmem.cap,@object
	.size		.nv.reservedSmem.cap,0x4
	.type		__assertfail,@function
